// auto-generated by cutlass_sweep.gemm — config: {"arch": "sm_90", "cluster_m": 8, "cluster_n": 1, "dtype": "fp16", "dtype_b": "fp16", "layout": "nt", "stages": 0, "tile_k": 64, "tile_m": 256, "tile_n": 256}
#include "cutlass/cutlass.h"
#include "cutlass/gemm/collective/collective_builder.hpp"
#include "cutlass/gemm/device/gemm_universal_adapter.h"
#include "cutlass/gemm/kernel/gemm_universal.hpp"
#include "cutlass/epilogue/collective/collective_builder.hpp"

using ElemA = cutlass::half_t;
using ElemB = cutlass::half_t;
using ElemCD = cutlass::half_t;
using Acc  = float;
using TileShape    = cute::Shape<cute::_256, cute::_256, cute::_64>;
using ClusterShape = cute::Shape<cute::_8, cute::_1, cute::_1>;

using CollectiveEpilogue = typename cutlass::epilogue::collective::CollectiveBuilder<
    cutlass::arch::Sm90, cutlass::arch::OpClassTensorOp,
    TileShape, ClusterShape,
    cutlass::epilogue::collective::EpilogueTileAuto,
    Acc, Acc,
    ElemCD, cutlass::layout::RowMajor, 128 / cutlass::sizeof_bits<ElemCD>::value,
    ElemCD, cutlass::layout::RowMajor, 128 / cutlass::sizeof_bits<ElemCD>::value,
    cutlass::epilogue::collective::EpilogueScheduleAuto
  >::CollectiveOp;

using CollectiveMainloop = typename cutlass::gemm::collective::CollectiveBuilder<
    cutlass::arch::Sm90, cutlass::arch::OpClassTensorOp,
    ElemA, cutlass::layout::RowMajor, 128 / cutlass::sizeof_bits<ElemA>::value,
    ElemB, cutlass::layout::ColumnMajor, 128 / cutlass::sizeof_bits<ElemB>::value,
    Acc,
    TileShape, ClusterShape,
    cutlass::gemm::collective::StageCountAutoCarveout<static_cast<int>(sizeof(typename CollectiveEpilogue::SharedStorage))>,
    cutlass::gemm::collective::KernelScheduleAuto
  >::CollectiveOp;

using GemmKernel = cutlass::gemm::kernel::GemmUniversal<
    cute::Shape<int,int,int,int>,
    CollectiveMainloop,
    CollectiveEpilogue
>;
using Gemm = cutlass::gemm::device::GemmUniversalAdapter<GemmKernel>;

// Force the device kernel symbol into the cubin without needing a host main.
auto* _anchor = &cutlass::device_kernel<GemmKernel>;


// ===== COMPILED SASS (sm_90a) =====

	.target	sm_90a

	.elftype	@"ET_EXEC"


//--------------------- .note.nv.tkinfo           --------------------------
	.section	.note.nv.tkinfo,"",@"SHT_NOTE"
	.sectionflags	@"SHF_NOTE_NV_TKINFO"
	.tkinfo
        /*0018*/ 	.word	0x00000002
        /*0030*/ 	.string	""
        /*0030*/ 	.string	"ptxas"
        /*0030*/ 	.string	"Cuda compilation tools, release 13.0, V13.0.88"
        /*0030*/ 	.string	"Build cuda_13.0.r13.0/compiler.36424714_0"
        /*0030*/ 	.string	"-arch sm_90a -m 64 "



//--------------------- .note.nv.cuinfo           --------------------------
	.section	.note.nv.cuinfo,"",@"SHT_NOTE"
	.sectionflags	@"SHF_NOTE_NV_CUINFO"
        /*0018*/ 	.short	0x0002
        /*001a*/ 	.short	0x005a
        /*001c*/ 	.short	0x0082
	.zero		2


//--------------------- .nv.info                  --------------------------
	.section	.nv.info,"",@"SHT_CUDA_INFO"
	.align	4


	//----- nvinfo : EIATTR_REGCOUNT
	.align		4
        /*0000*/ 	.byte	0x04, 0x2f
        /*0002*/ 	.short	(.L_15 - .L_14)
	.align		4
.L_14:
        /*0004*/ 	.word	index@(_ZN7cutlass13device_kernelINS_4gemm6kernel13GemmUniversalIN4cute5tupleIJiiiiEEENS1_10collective13CollectiveMmaINS1_34MainloopSm90TmaGmmaWarpSpecializedILi3ENS5_IJNS4_1CILi8EEENSA_ILi1EEESC_EEENS1_35KernelTmaWarpSpecializedCooperativeEEENS5_IJNSA_ILi256EEESG_NSA_ILi64EEEEEENS_6half_tENS5_IJlSC_lEEESJ_SK_NS4_8TiledMMAINS4_8MMA_AtomIJNS4_4SM904GMMA26MMA_64x256x16_F32F16F16_SSILNSO_5MajorE0ELSQ_0ELNSO_7ScaleInE1ELSR_1EEEEEENS4_6LayoutINS5_IJNSA_ILi2EEESC_SC_EEENS5_IJSC_NSA_ILi0EEESX_EEEEENS5_IJNS4_10UnderscoreES10_S10_EEEEENS4_13SM90_TMA_LOADENS4_14ComposedLayoutINS4_7SwizzleILi3ELi4ELi3EEENS4_18smem_ptr_flag_bitsILi16EEENSU_INS5_IJSB_SH_EEENS5_IJSH_SC_EEEEEEEvNS4_8identityENS4_23SM90_TMA_LOAD_MULTICASTES1C_vS1D_EENS_8epilogue10collective6detail29Sm90TmaWarpSpecializedAdapterINS1H_15DefaultEpilogueISJ_SK_SK_NS1G_6thread17LinearCombinationISJ_Li1EffLNS1L_9ScaleType4KindE0ELNS_15FloatRoundStyleE2ESJ_EENS1_15EpilogueDefaultEEEEEvvEEEEvNT_6ParamsE)
        /*0008*/ 	.word	0x000000a8


	//----- nvinfo : EIATTR_FRAME_SIZE
	.align		4
.L_15:
        /*000c*/ 	.byte	0x04, 0x11
        /*000e*/ 	.short	(.L_17 - .L_16)
	.align		4
.L_16:
        /*0010*/ 	.word	index@(_ZN7cutlass13device_kernelINS_4gemm6kernel13GemmUniversalIN4cute5tupleIJiiiiEEENS1_10collective13CollectiveMmaINS1_34MainloopSm90TmaGmmaWarpSpecializedILi3ENS5_IJNS4_1CILi8EEENSA_ILi1EEESC_EEENS1_35KernelTmaWarpSpecializedCooperativeEEENS5_IJNSA_ILi256EEESG_NSA_ILi64EEEEEENS_6half_tENS5_IJlSC_lEEESJ_SK_NS4_8TiledMMAINS4_8MMA_AtomIJNS4_4SM904GMMA26MMA_64x256x16_F32F16F16_SSILNSO_5MajorE0ELSQ_0ELNSO_7ScaleInE1ELSR_1EEEEEENS4_6LayoutINS5_IJNSA_ILi2EEESC_SC_EEENS5_IJSC_NSA_ILi0EEESX_EEEEENS5_IJNS4_10UnderscoreES10_S10_EEEEENS4_13SM90_TMA_LOADENS4_14ComposedLayoutINS4_7SwizzleILi3ELi4ELi3EEENS4_18smem_ptr_flag_bitsILi16EEENSU_INS5_IJSB_SH_EEENS5_IJSH_SC_EEEEEEEvNS4_8identityENS4_23SM90_TMA_LOAD_MULTICASTES1C_vS1D_EENS_8epilogue10collective6detail29Sm90TmaWarpSpecializedAdapterINS1H_15DefaultEpilogueISJ_SK_SK_NS1G_6thread17LinearCombinationISJ_Li1EffLNS1L_9ScaleType4KindE0ELNS_15FloatRoundStyleE2ESJ_EENS1_15EpilogueDefaultEEEEEvvEEEEvNT_6ParamsE)
        /*0014*/ 	.word	0x00000788


	//----- nvinfo : EIATTR_MIN_STACK_SIZE
	.align		4
.L_17:
        /*0018*/ 	.byte	0x04, 0x12
        /*001a*/ 	.short	(.L_19 - .L_18)
	.align		4
.L_18:
        /*001c*/ 	.word	index@(_ZN7cutlass13device_kernelINS_4gemm6kernel13GemmUniversalIN4cute5tupleIJiiiiEEENS1_10collective13CollectiveMmaINS1_34MainloopSm90TmaGmmaWarpSpecializedILi3ENS5_IJNS4_1CILi8EEENSA_ILi1EEESC_EEENS1_35KernelTmaWarpSpecializedCooperativeEEENS5_IJNSA_ILi256EEESG_NSA_ILi64EEEEEENS_6half_tENS5_IJlSC_lEEESJ_SK_NS4_8TiledMMAINS4_8MMA_AtomIJNS4_4SM904GMMA26MMA_64x256x16_F32F16F16_SSILNSO_5MajorE0ELSQ_0ELNSO_7ScaleInE1ELSR_1EEEEEENS4_6LayoutINS5_IJNSA_ILi2EEESC_SC_EEENS5_IJSC_NSA_ILi0EEESX_EEEEENS5_IJNS4_10UnderscoreES10_S10_EEEEENS4_13SM90_TMA_LOADENS4_14ComposedLayoutINS4_7SwizzleILi3ELi4ELi3EEENS4_18smem_ptr_flag_bitsILi16EEENSU_INS5_IJSB_SH_EEENS5_IJSH_SC_EEEEEEEvNS4_8identityENS4_23SM90_TMA_LOAD_MULTICASTES1C_vS1D_EENS_8epilogue10collective6detail29Sm90TmaWarpSpecializedAdapterINS1H_15DefaultEpilogueISJ_SK_SK_NS1G_6thread17LinearCombinationISJ_Li1EffLNS1L_9ScaleType4KindE0ELNS_15FloatRoundStyleE2ESJ_EENS1_15EpilogueDefaultEEEEEvvEEEEvNT_6ParamsE)
        /*0020*/ 	.word	0x00000788
.L_19:


//--------------------- .nv.compat                --------------------------
	.section	.nv.compat,"",@"SHT_CUDA_COMPAT_INFO"
	.align	4
        /*0000*/ 	.byte	0x02, 0x09, 0x01, 0x00, 0x02, 0x02, 0x04, 0x00, 0x02, 0x05, 0x05, 0x00, 0x03, 0x07, 0x01, 0x01
        /*0010*/ 	.byte	0x02, 0x03, 0x01, 0x00, 0x02, 0x06, 0x01, 0x00, 0x04, 0x0b, 0x08, 0x00, 0x00, 0x00, 0x00, 0x00
        /*0020*/ 	.byte	0x00, 0x00, 0x00, 0x00


//--------------------- .nv.info._ZN7cutlass13device_kernelINS_4gemm6kernel13GemmUniversalIN4cute5tupleIJiiiiEEENS1_10collective13CollectiveMmaINS1_34MainloopSm90TmaGmmaWarpSpecializedILi3ENS5_IJNS4_1CILi8EEENSA_ILi1EEESC_EEENS1_35KernelTmaWarpSpecializedCooperativeEEENS5_IJNSA_ILi256EEESG_NSA_ILi64EEEEEENS_6half_tENS5_IJlSC_lEEESJ_SK_NS4_8TiledMMAINS4_8MMA_AtomIJNS4_4SM904GMMA26MMA_64x256x16_F32F16F16_SSILNSO_5MajorE0ELSQ_0ELNSO_7ScaleInE1ELSR_1EEEEEENS4_6LayoutINS5_IJNSA_ILi2EEESC_SC_EEENS5_IJSC_NSA_ILi0EEESX_EEEEENS5_IJNS4_10UnderscoreES10_S10_EEEEENS4_13SM90_TMA_LOADENS4_14ComposedLayoutINS4_7SwizzleILi3ELi4ELi3EEENS4_18smem_ptr_flag_bitsILi16EEENSU_INS5_IJSB_SH_EEENS5_IJSH_SC_EEEEEEEvNS4_8identityENS4_23SM90_TMA_LOAD_MULTICASTES1C_vS1D_EENS_8epilogue10collective6detail29Sm90TmaWarpSpecializedAdapterINS1H_15DefaultEpilogueISJ_SK_SK_NS1G_6thread17LinearCombinationISJ_Li1EffLNS1L_9ScaleType4KindE0ELNS_15FloatRoundStyleE2ESJ_EENS1_15EpilogueDefaultEEEEEvvEEEEvNT_6ParamsE --------------------------
	.section	.nv.info._ZN7cutlass13device_kernelINS_4gemm6kernel13GemmUniversalIN4cute5tupleIJiiiiEEENS1_10collective13CollectiveMmaINS1_34MainloopSm90TmaGmmaWarpSpecializedILi3ENS5_IJNS4_1CILi8EEENSA_ILi1EEESC_EEENS1_35KernelTmaWarpSpecializedCooperativeEEENS5_IJNSA_ILi256EEESG_NSA_ILi64EEEEEENS_6half_tENS5_IJlSC_lEEESJ_SK_NS4_8TiledMMAINS4_8MMA_AtomIJNS4_4SM904GMMA26MMA_64x256x16_F32F16F16_SSILNSO_5MajorE0ELSQ_0ELNSO_7ScaleInE1ELSR_1EEEEEENS4_6LayoutINS5_IJNSA_ILi2EEESC_SC_EEENS5_IJSC_NSA_ILi0EEESX_EEEEENS5_IJNS4_10UnderscoreES10_S10_EEEEENS4_13SM90_TMA_LOADENS4_14ComposedLayoutINS4_7SwizzleILi3ELi4ELi3EEENS4_18smem_ptr_flag_bitsILi16EEENSU_INS5_IJSB_SH_EEENS5_IJSH_SC_EEEEEEEvNS4_8identityENS4_23SM90_TMA_LOAD_MULTICASTES1C_vS1D_EENS_8epilogue10collective6detail29Sm90TmaWarpSpecializedAdapterINS1H_15DefaultEpilogueISJ_SK_SK_NS1G_6thread17LinearCombinationISJ_Li1EffLNS1L_9ScaleType4KindE0ELNS_15FloatRoundStyleE2ESJ_EENS1_15EpilogueDefaultEEEEEvvEEEEvNT_6ParamsE,"",@"SHT_CUDA_INFO"
	.sectionflags	@""
	.align	4


	//----- nvinfo : EIATTR_CUDA_API_VERSION
	.align		4
        /*0000*/ 	.byte	0x04, 0x37
        /*0002*/ 	.short	(.L_21 - .L_20)
.L_20:
        /*0004*/ 	.word	0x00000082


	//----- nvinfo : EIATTR_KPARAM_INFO
	.align		4
.L_21:
        /*0008*/ 	.byte	0x04, 0x17
        /*000a*/ 	.short	(.L_23 - .L_22)
.L_22:
        /*000c*/ 	.word	0x00000000
        /*0010*/ 	.short	0x0000
        /*0012*/ 	.short	0x0070
        /*0014*/ 	.byte	0x00, 0xf0, 0x01, 0x10


	//----- nvinfo : EIATTR_SPARSE_MMA_MASK
	.align		4
.L_23:
        /*0018*/ 	.byte	0x03, 0x50
        /*001a*/ 	.short	0x0000


	//----- nvinfo : EIATTR_MAXREG_COUNT
	.align		4
        /*001c*/ 	.byte	0x03, 0x1b
        /*001e*/ 	.short	0x00a8


	//----- nvinfo : EIATTR_NUM_BARRIERS
	.align		4
        /*0020*/ 	.byte	0x02, 0x4c
        /*0022*/ 	.byte	0x01
	.zero		1


	//----- nvinfo : EIATTR_EXTERNS
	.align		4
        /*0024*/ 	.byte	0x04, 0x0f
        /*0026*/ 	.short	(.L_25 - .L_24)


	//   ....[0]....
	.align		4
.L_24:
        /*0028*/ 	.word	index@(__assertfail)


	//----- nvinfo : EIATTR_ANNOTATIONS
	.align		4
.L_25:
        /*002c*/ 	.byte	0x04, 0x55
        /*002e*/ 	.short	(.L_27 - .L_26)


	//   ....[0]....
.L_26:
        /*0030*/ 	.word	0x00000001
        /*0034*/ 	.byte	0xe0, 0x09, 0x00, 0x00, 0x01, 0x00, 0x00, 0x00, 0xf0, 0x09, 0x00, 0x00, 0x01, 0x00, 0x00, 0x00
        /* <DEDUP_REMOVED lines=716> */
        /*2d04*/ 	.byte	0xd0, 0xb0, 0x01, 0x00, 0x01, 0x00, 0x00, 0x00, 0xf0, 0xb0, 0x01, 0x00


	//----- nvinfo : EIATTR_MERCURY_ISA_VERSION
	.align		4
.L_27:
        /*2d10*/ 	.byte	0x03, 0x5f
        /*2d12*/ 	.short	0x0101


	//----- nvinfo : EIATTR_INT_WARP_WIDE_INSTR_OFFSETS
	.align		4
        /*2d14*/ 	.byte	0x04, 0x31
        /*2d16*/ 	.short	(.L_29 - .L_28)


	//   ....[0]....
.L_28:
        /*2d18*/ 	.word	0x000005a0


	//   ....[1]....
        /*2d1c*/ 	.word	0x000005b0


	//   ....[2]....
        /*2d20*/ 	.word	0x000006f0


	//----- nvinfo : EIATTR_COOP_GROUP_MASK_REGIDS
	.align		4
.L_29:
        /*2d24*/ 	.byte	0x04, 0x29
        /*2d26*/ 	.short	(.L_31 - .L_30)


	//   ....[0]....
.L_30:
        /*2d28*/ 	.word	0xffffffff


	//   ....[1]....
        /*2d2c*/ 	.word	0xffffffff


	//   ....[2]....
        /*2d30*/ 	.word	0xffffffff


	//   ....[3]....
        /*2d34*/ 	.word	0xffffffff


	//   ....[4]....
        /*2d38*/ 	.word	0xffffffff


	//   ....[5]....
        /*2d3c*/ 	.word	0xffffffff


	//----- nvinfo : EIATTR_COOP_GROUP_INSTR_OFFSETS
	.align		4
.L_31:
        /*2d40*/ 	.byte	0x04, 0x28
        /*2d42*/ 	.short	(.L_33 - .L_32)


	//   ....[0]....
.L_32:
        /*2d44*/ 	.word	0x00000070


	//   ....[1]....
        /*2d48*/ 	.word	0x00000080


	//   ....[2]....
        /*2d4c*/ 	.word	0x000001a0


	//   ....[3]....
        /*2d50*/ 	.word	0x000003c0


	//   ....[4]....
        /*2d54*/ 	.word	0x00000820


	//   ....[5]....
        /*2d58*/ 	.word	0x000013f0


	//----- nvinfo : EIATTR_REG_RECONFIG
	.align		4
.L_33:
        /*2d5c*/ 	.byte	0x01, 0x54
	.zero		2


	//----- nvinfo : EIATTR_SYSCALL_OFFSETS
	.align		4
        /*2d60*/ 	.byte	0x04, 0x46
        /*2d62*/ 	.short	(.L_35 - .L_34)


	//   ....[0]....
.L_34:
        /*2d64*/ 	.word	0x000015a0


	//----- nvinfo : EIATTR_MBARRIER_INSTR_OFFSETS
	.align		4
.L_35:
        /*2d68*/ 	.byte	0x04, 0x39
        /*2d6a*/ 	.short	(.L_37 - .L_36)


	//   ....[0]....
.L_36:
        /*2d6c*/ 	.word	0x00000330
        /*2d70*/ 	.word	0x000000ff
        /*2d74*/ 	.word	0x00000000
        /*2d78*/ 	.short	0x0100
        /*2d7a*/ 	.byte	0x08
	.zero		1


	//   ....[1]....
        /*2d7c*/ 	.word	0x00000340
        /*2d80*/ 	.word	0x000000ff
        /*2d84*/ 	.word	0x00000018
        /*2d88*/ 	.short	0x0100
        /*2d8a*/ 	.byte	0x08
	.zero		1


	//   ....[2]....
        /*2d8c*/ 	.word	0x00000350
        /*2d90*/ 	.word	0x000000ff
        /*2d94*/ 	.word	0x00000008
        /*2d98*/ 	.short	0x0100
        /*2d9a*/ 	.byte	0x08
	.zero		1


	//   ....[3]....
        /*2d9c*/ 	.word	0x00000360
        /*2da0*/ 	.word	0x000000ff
        /*2da4*/ 	.word	0x00000020
        /*2da8*/ 	.short	0x0100
        /*2daa*/ 	.byte	0x08
	.zero		1


	//   ....[4]....
        /*2dac*/ 	.word	0x00000370
        /*2db0*/ 	.word	0x000000ff
        /*2db4*/ 	.word	0x00000010
        /*2db8*/ 	.short	0x0100
        /*2dba*/ 	.byte	0x08
	.zero		1


	//   ....[5]....
        /*2dbc*/ 	.word	0x00000380
        /*2dc0*/ 	.word	0x000000ff
        /*2dc4*/ 	.word	0x00000028
        /*2dc8*/ 	.short	0x0100
        /*2dca*/ 	.byte	0x08
	.zero		1


	//   ....[6]....
        /*2dcc*/ 	.word	0x00000750
        /*2dd0*/ 	.word	0x000000ff
        /*2dd4*/ 	.word	0x00000040
        /*2dd8*/ 	.short	0x0100
        /*2dda*/ 	.byte	0x06
	.zero		1


	//   ....[7]....
        /*2ddc*/ 	.word	0x00000790
        /*2de0*/ 	.word	0x000000ff
        /*2de4*/ 	.word	0x00000048
        /*2de8*/ 	.short	0x0100
        /*2dea*/ 	.byte	0x06
	.zero		1


	//   ....[8]....
        /*2dec*/ 	.word	0x00001680
        /*2df0*/ 	.word	0x00000004
        /*2df4*/ 	.word	0x00000000
        /*2df8*/ 	.short	0x010a
        /*2dfa*/ 	.byte	0x3f
	.zero		1


	//   ....[9]....
        /*2dfc*/ 	.word	0x000016c0
        /*2e00*/ 	.word	0x00000004
        /*2e04*/ 	.word	0x00000000
        /*2e08*/ 	.short	0x010a
        /*2e0a*/ 	.byte	0x3f
	.zero		1


	//   ....[10]....
        /*2e0c*/ 	.word	0x00004d10
        /*2e10*/ 	.word	0x00000004
        /*2e14*/ 	.word	0x00000000
        /*2e18*/ 	.short	0x010a
        /*2e1a*/ 	.byte	0x3f
	.zero		1


	//   ....[11]....
        /*2e1c*/ 	.word	0x00004d50
        /*2e20*/ 	.word	0x00000004
        /*2e24*/ 	.word	0x00000000
        /*2e28*/ 	.short	0x010a
        /*2e2a*/ 	.byte	0x3f
	.zero		1


	//   ....[12]....
        /*2e2c*/ 	.word	0x00008e40
        /*2e30*/ 	.word	0x00000004
        /*2e34*/ 	.word	0x00000000
        /*2e38*/ 	.short	0x0101
        /*2e3a*/ 	.byte	0x3f
	.zero		1


	//   ....[13]....
        /*2e3c*/ 	.word	0x00009060
        /*2e40*/ 	.word	0x00000000
        /*2e44*/ 	.word	0x00000000
        /*2e48*/ 	.short	0x0101
        /*2e4a*/ 	.byte	0x3f
	.zero		1


	//   ....[14]....
        /*2e4c*/ 	.word	0x0001ac60
        /*2e50*/ 	.word	0x00000005
        /*2e54*/ 	.word	0x00000018
        /*2e58*/ 	.short	0x010a
        /*2e5a*/ 	.byte	0x3f
	.zero		1


	//   ....[15]....
        /*2e5c*/ 	.word	0x0001aff0
        /*2e60*/ 	.word	0x00000002
        /*2e64*/ 	.word	0x00000048
        /*2e68*/ 	.short	0x0101
        /*2e6a*/ 	.byte	0x3f
	.zero		1


	//   ....[16]....
        /*2e6c*/ 	.word	0x0001b7f0
        /*2e70*/ 	.word	0x00000005
        /*2e74*/ 	.word	0x00000000
        /*2e78*/ 	.short	0x010a
        /*2e7a*/ 	.byte	0x3f
	.zero		1


	//   ....[17]....
        /*2e7c*/ 	.word	0x0001b880
        /*2e80*/ 	.word	0x00000007
        /*2e84*/ 	.word	0x00000000
        /*2e88*/ 	.short	0x010a
        /*2e8a*/ 	.byte	0x3f
	.zero		1


	//   ....[18]....
        /*2e8c*/ 	.word	0x0001b910
        /*2e90*/ 	.word	0x00000003
        /*2e94*/ 	.word	0x00000000
        /*2e98*/ 	.short	0x010a
        /*2e9a*/ 	.byte	0x3f
	.zero		1


	//   ....[19]....
        /*2e9c*/ 	.word	0x0001b970
        /*2ea0*/ 	.word	0x00000004
        /*2ea4*/ 	.word	0x00000000
        /*2ea8*/ 	.short	0x010a
        /*2eaa*/ 	.byte	0x3f
	.zero		1


	//   ....[20]....
        /*2eac*/ 	.word	0x0001b9c0
        /*2eb0*/ 	.word	0x00000004
        /*2eb4*/ 	.word	0x00000000
        /*2eb8*/ 	.short	0x010a
        /*2eba*/ 	.byte	0x3f
	.zero		1


	//   ....[21]....
        /*2ebc*/ 	.word	0x0001ba90
        /*2ec0*/ 	.word	0x00000005
        /*2ec4*/ 	.word	0x00000018
        /*2ec8*/ 	.short	0x010a
        /*2eca*/ 	.byte	0x3f
	.zero		1


	//   ....[22]....
        /*2ecc*/ 	.word	0x0001bb60
        /*2ed0*/ 	.word	0x00000005
        /*2ed4*/ 	.word	0x00000000
        /*2ed8*/ 	.short	0x010a
        /*2eda*/ 	.byte	0x3f
	.zero		1


	//   ....[23]....
        /*2edc*/ 	.word	0x0001bbb0
        /*2ee0*/ 	.word	0x00000007
        /*2ee4*/ 	.word	0x00000000
        /*2ee8*/ 	.short	0x010a
        /*2eea*/ 	.byte	0x3f
	.zero		1


	//----- nvinfo : EIATTR_NUM_MBARRIERS
	.align		4
.L_37:
        /*2eec*/ 	.byte	0x03, 0x38
        /*2eee*/ 	.short	0x0008


	//----- nvinfo : EIATTR_EXIT_INSTR_OFFSETS
	.align		4
        /*2ef0*/ 	.byte	0x04, 0x1c
        /*2ef2*/ 	.short	(.L_39 - .L_38)


	//   ....[0]....
.L_38:
        /*2ef4*/ 	.word	0x00000a80


	//   ....[1]....
        /*2ef8*/ 	.word	0x00001310


	//   ....[2]....
        /*2efc*/ 	.word	0x0001a2b0


	//   ....[3]....
        /*2f00*/ 	.word	0x0001a8d0


	//   ....[4]....
        /*2f04*/ 	.word	0x0001b960


	//----- nvinfo : EIATTR_MAX_THREADS
	.align		4
.L_39:
        /*2f08*/ 	.byte	0x04, 0x05
        /*2f0a*/ 	.short	(.L_41 - .L_40)
.L_40:
        /*2f0c*/ 	.word	0x00000180
        /*2f10*/ 	.word	0x00000001
        /*2f14*/ 	.word	0x00000001


	//----- nvinfo : EIATTR_CRS_STACK_SIZE
	.align		4
.L_41:
        /*2f18*/ 	.byte	0x04, 0x1e
        /*2f1a*/ 	.short	(.L_43 - .L_42)
.L_42:
        /*2f1c*/ 	.word	0x00000000


	//----- nvinfo : EIATTR_CBANK_PARAM_SIZE
	.align		4
.L_43:
        /*2f20*/ 	.byte	0x03, 0x19
        /*2f22*/ 	.short	0x0470


	//----- nvinfo : EIATTR_PARAM_CBANK
	.align		4
        /*2f24*/ 	.byte	0x04, 0x0a
        /*2f26*/ 	.short	(.L_45 - .L_44)
	.align		4
.L_44:
        /*2f28*/ 	.word	index@(.nv.constant0._ZN7cutlass13device_kernelINS_4gemm6kernel13GemmUniversalIN4cute5tupleIJiiiiEEENS1_10collective13CollectiveMmaINS1_34MainloopSm90TmaGmmaWarpSpecializedILi3ENS5_IJNS4_1CILi8EEENSA_ILi1EEESC_EEENS1_35KernelTmaWarpSpecializedCooperativeEEENS5_IJNSA_ILi256EEESG_NSA_ILi64EEEEEENS_6half_tENS5_IJlSC_lEEESJ_SK_NS4_8TiledMMAINS4_8MMA_AtomIJNS4_4SM904GMMA26MMA_64x256x16_F32F16F16_SSILNSO_5MajorE0ELSQ_0ELNSO_7ScaleInE1ELSR_1EEEEEENS4_6LayoutINS5_IJNSA_ILi2EEESC_SC_EEENS5_IJSC_NSA_ILi0EEESX_EEEEENS5_IJNS4_10UnderscoreES10_S10_EEEEENS4_13SM90_TMA_LOADENS4_14ComposedLayoutINS4_7SwizzleILi3ELi4ELi3EEENS4_18smem_ptr_flag_bitsILi16EEENSU_INS5_IJSB_SH_EEENS5_IJSH_SC_EEEEEEEvNS4_8identityENS4_23SM90_TMA_LOAD_MULTICASTES1C_vS1D_EENS_8epilogue10collective6detail29Sm90TmaWarpSpecializedAdapterINS1H_15DefaultEpilogueISJ_SK_SK_NS1G_6thread17LinearCombinationISJ_Li1EffLNS1L_9ScaleType4KindE0ELNS_15FloatRoundStyleE2ESJ_EENS1_15EpilogueDefaultEEEEEvvEEEEvNT_6ParamsE)
        /*2f2c*/ 	.short	0x0210
        /*2f2e*/ 	.short	0x0470


	//----- nvinfo : EIATTR_SW_WAR
	.align		4
.L_45:
        /*2f30*/ 	.byte	0x04, 0x36
        /*2f32*/ 	.short	(.L_47 - .L_46)
.L_46:
        /*2f34*/ 	.word	0x00000008
.L_47:


//--------------------- .nv.callgraph             --------------------------
	.section	.nv.callgraph,"",@"SHT_CUDA_CALLGRAPH"
	.align	4
	.sectionentsize	8
	.align		4
        /*0000*/ 	.word	0x00000000
	.align		4
        /*0004*/ 	.word	0xffffffff
	.align		4
        /*0008*/ 	.word	index@(_ZN7cutlass13device_kernelINS_4gemm6kernel13GemmUniversalIN4cute5tupleIJiiiiEEENS1_10collective13CollectiveMmaINS1_34MainloopSm90TmaGmmaWarpSpecializedILi3ENS5_IJNS4_1CILi8EEENSA_ILi1EEESC_EEENS1_35KernelTmaWarpSpecializedCooperativeEEENS5_IJNSA_ILi256EEESG_NSA_ILi64EEEEEENS_6half_tENS5_IJlSC_lEEESJ_SK_NS4_8TiledMMAINS4_8MMA_AtomIJNS4_4SM904GMMA26MMA_64x256x16_F32F16F16_SSILNSO_5MajorE0ELSQ_0ELNSO_7ScaleInE1ELSR_1EEEEEENS4_6LayoutINS5_IJNSA_ILi2EEESC_SC_EEENS5_IJSC_NSA_ILi0EEESX_EEEEENS5_IJNS4_10UnderscoreES10_S10_EEEEENS4_13SM90_TMA_LOADENS4_14ComposedLayoutINS4_7SwizzleILi3ELi4ELi3EEENS4_18smem_ptr_flag_bitsILi16EEENSU_INS5_IJSB_SH_EEENS5_IJSH_SC_EEEEEEEvNS4_8identityENS4_23SM90_TMA_LOAD_MULTICASTES1C_vS1D_EENS_8epilogue10collective6detail29Sm90TmaWarpSpecializedAdapterINS1H_15DefaultEpilogueISJ_SK_SK_NS1G_6thread17LinearCombinationISJ_Li1EffLNS1L_9ScaleType4KindE0ELNS_15FloatRoundStyleE2ESJ_EENS1_15EpilogueDefaultEEEEEvvEEEEvNT_6ParamsE)
	.align		4
        /*000c*/ 	.word	index@(__assertfail)
	.align		4
        /*0010*/ 	.word	0x00000000
	.align		4
        /*0014*/ 	.word	0xfffffffe
	.align		4
        /*0018*/ 	.word	0x00000000
	.align		4
        /*001c*/ 	.word	0xfffffffd
	.align		4
        /*0020*/ 	.word	0x00000000
	.align		4
        /*0024*/ 	.word	0xfffffffc


//--------------------- .nv.constant4             --------------------------
	.section	.nv.constant4,"a",@progbits
	.align	8
	.align		8
.nv.constant4:
        /*0000*/ 	.dword	__assertfail
	.align		8
        /*0008*/ 	.dword	__unnamed_1
	.align		8
        /*0010*/ 	.dword	_ZN40_INTERNAL_b081e80e_4_k_cu_d0ddd09d_269974cuda3std3__45__cpo5beginE
	.align		8
        /*0018*/ 	.dword	_ZN40_INTERNAL_b081e80e_4_k_cu_d0ddd09d_269974cuda3std3__45__cpo3endE
	.align		8
        /*0020*/ 	.dword	_ZN40_INTERNAL_b081e80e_4_k_cu_d0ddd09d_269974cuda3std3__45__cpo6cbeginE
	.align		8
        /*0028*/ 	.dword	_ZN40_INTERNAL_b081e80e_4_k_cu_d0ddd09d_269974cuda3std3__45__cpo4cendE
	.align		8
        /*0030*/ 	.dword	_ZN40_INTERNAL_b081e80e_4_k_cu_d0ddd09d_269974cuda3std3__442_GLOBAL__N__b081e80e_4_k_cu_d0ddd09d_269976ignoreE
	.align		8
        /*0038*/ 	.dword	_ZN40_INTERNAL_b081e80e_4_k_cu_d0ddd09d_269974cuda3std3__419piecewise_constructE
	.align		8
        /*0040*/ 	.dword	_ZN40_INTERNAL_b081e80e_4_k_cu_d0ddd09d_269974cuda3std3__48in_placeE
	.align		8
        /*0048*/ 	.dword	_ZN40_INTERNAL_b081e80e_4_k_cu_d0ddd09d_269974cuda3std6ranges3__45__cpo4swapE
	.align		8
        /*0050*/ 	.dword	_ZN40_INTERNAL_b081e80e_4_k_cu_d0ddd09d_269974cuda3std6ranges3__45__cpo9iter_moveE
	.align		8
        /*0058*/ 	.dword	_ZN40_INTERNAL_b081e80e_4_k_cu_d0ddd09d_269974cute7productE
	.align		8
        /*0060*/ 	.dword	_ZN40_INTERNAL_b081e80e_4_k_cu_d0ddd09d_269974cute1_E
	.align		8
        /*0068*/ 	.dword	$str$22
	.align		8
        /*0070*/ 	.dword	$str$23


//--------------------- .text._ZN7cutlass13device_kernelINS_4gemm6kernel13GemmUniversalIN4cute5tupleIJiiiiEEENS1_10collective13CollectiveMmaINS1_34MainloopSm90TmaGmmaWarpSpecializedILi3ENS5_IJNS4_1CILi8EEENSA_ILi1EEESC_EEENS1_35KernelTmaWarpSpecializedCooperativeEEENS5_IJNSA_ILi256EEESG_NSA_ILi64EEEEEENS_6half_tENS5_IJlSC_lEEESJ_SK_NS4_8TiledMMAINS4_8MMA_AtomIJNS4_4SM904GMMA26MMA_64x256x16_F32F16F16_SSILNSO_5MajorE0ELSQ_0ELNSO_7ScaleInE1ELSR_1EEEEEENS4_6LayoutINS5_IJNSA_ILi2EEESC_SC_EEENS5_IJSC_NSA_ILi0EEESX_EEEEENS5_IJNS4_10UnderscoreES10_S10_EEEEENS4_13SM90_TMA_LOADENS4_14ComposedLayoutINS4_7SwizzleILi3ELi4ELi3EEENS4_18smem_ptr_flag_bitsILi16EEENSU_INS5_IJSB_SH_EEENS5_IJSH_SC_EEEEEEEvNS4_8identityENS4_23SM90_TMA_LOAD_MULTICASTES1C_vS1D_EENS_8epilogue10collective6detail29Sm90TmaWarpSpecializedAdapterINS1H_15DefaultEpilogueISJ_SK_SK_NS1G_6thread17LinearCombinationISJ_Li1EffLNS1L_9ScaleType4KindE0ELNS_15FloatRoundStyleE2ESJ_EENS1_15EpilogueDefaultEEEEEvvEEEEvNT_6ParamsE --------------------------
	.section	.text._ZN7cutlass13device_kernelINS_4gemm6kernel13GemmUniversalIN4cute5tupleIJiiiiEEENS1_10collective13CollectiveMmaINS1_34MainloopSm90TmaGmmaWarpSpecializedILi3ENS5_IJNS4_1CILi8EEENSA_ILi1EEESC_EEENS1_35KernelTmaWarpSpecializedCooperativeEEENS5_IJNSA_ILi256EEESG_NSA_ILi64EEEEEENS_6half_tENS5_IJlSC_lEEESJ_SK_NS4_8TiledMMAINS4_8MMA_AtomIJNS4_4SM904GMMA26MMA_64x256x16_F32F16F16_SSILNSO_5MajorE0ELSQ_0ELNSO_7ScaleInE1ELSR_1EEEEEENS4_6LayoutINS5_IJNSA_ILi2EEESC_SC_EEENS5_IJSC_NSA_ILi0EEESX_EEEEENS5_IJNS4_10UnderscoreES10_S10_EEEEENS4_13SM90_TMA_LOADENS4_14ComposedLayoutINS4_7SwizzleILi3ELi4ELi3EEENS4_18smem_ptr_flag_bitsILi16EEENSU_INS5_IJSB_SH_EEENS5_IJSH_SC_EEEEEEEvNS4_8identityENS4_23SM90_TMA_LOAD_MULTICASTES1C_vS1D_EENS_8epilogue10collective6detail29Sm90TmaWarpSpecializedAdapterINS1H_15DefaultEpilogueISJ_SK_SK_NS1G_6thread17LinearCombinationISJ_Li1EffLNS1L_9ScaleType4KindE0ELNS_15FloatRoundStyleE2ESJ_EENS1_15EpilogueDefaultEEEEEvvEEEEvNT_6ParamsE,"ax",@progbits
	.align	128
.text._ZN7cutlass13device_kernelINS_4gemm6kernel13GemmUniversalIN4cute5tupleIJiiiiEEENS1_10collective13CollectiveMmaINS1_34MainloopSm90TmaGmmaWarpSpecializedILi3ENS5_IJNS4_1CILi8EEENSA_ILi1EEESC_EEENS1_35KernelTmaWarpSpecializedCooperativeEEENS5_IJNSA_ILi256EEESG_NSA_ILi64EEEEEENS_6half_tENS5_IJlSC_lEEESJ_SK_NS4_8TiledMMAINS4_8MMA_AtomIJNS4_4SM904GMMA26MMA_64x256x16_F32F16F16_SSILNSO_5MajorE0ELSQ_0ELNSO_7ScaleInE1ELSR_1EEEEEENS4_6LayoutINS5_IJNSA_ILi2EEESC_SC_EEENS5_IJSC_NSA_ILi0EEESX_EEEEENS5_IJNS4_10UnderscoreES10_S10_EEEEENS4_13SM90_TMA_LOADENS4_14ComposedLayoutINS4_7SwizzleILi3ELi4ELi3EEENS4_18smem_ptr_flag_bitsILi16EEENSU_INS5_IJSB_SH_EEENS5_IJSH_SC_EEEEEEEvNS4_8identityENS4_23SM90_TMA_LOAD_MULTICASTES1C_vS1D_EENS_8epilogue10collective6detail29Sm90TmaWarpSpecializedAdapterINS1H_15DefaultEpilogueISJ_SK_SK_NS1G_6thread17LinearCombinationISJ_Li1EffLNS1L_9ScaleType4KindE0ELNS_15FloatRoundStyleE2ESJ_EENS1_15EpilogueDefaultEEEEEvvEEEEvNT_6ParamsE:
        .type           _ZN7cutlass13device_kernelINS_4gemm6kernel13GemmUniversalIN4cute5tupleIJiiiiEEENS1_10collective13CollectiveMmaINS1_34MainloopSm90TmaGmmaWarpSpecializedILi3ENS5_IJNS4_1CILi8EEENSA_ILi1EEESC_EEENS1_35KernelTmaWarpSpecializedCooperativeEEENS5_IJNSA_ILi256EEESG_NSA_ILi64EEEEEENS_6half_tENS5_IJlSC_lEEESJ_SK_NS4_8TiledMMAINS4_8MMA_AtomIJNS4_4SM904GMMA26MMA_64x256x16_F32F16F16_SSILNSO_5MajorE0ELSQ_0ELNSO_7ScaleInE1ELSR_1EEEEEENS4_6LayoutINS5_IJNSA_ILi2EEESC_SC_EEENS5_IJSC_NSA_ILi0EEESX_EEEEENS5_IJNS4_10UnderscoreES10_S10_EEEEENS4_13SM90_TMA_LOADENS4_14ComposedLayoutINS4_7SwizzleILi3ELi4ELi3EEENS4_18smem_ptr_flag_bitsILi16EEENSU_INS5_IJSB_SH_EEENS5_IJSH_SC_EEEEEEEvNS4_8identityENS4_23SM90_TMA_LOAD_MULTICASTES1C_vS1D_EENS_8epilogue10collective6detail29Sm90TmaWarpSpecializedAdapterINS1H_15DefaultEpilogueISJ_SK_SK_NS1G_6thread17LinearCombinationISJ_Li1EffLNS1L_9ScaleType4KindE0ELNS_15FloatRoundStyleE2ESJ_EENS1_15EpilogueDefaultEEEEEvvEEEEvNT_6ParamsE,@function
        .size           _ZN7cutlass13device_kernelINS_4gemm6kernel13GemmUniversalIN4cute5tupleIJiiiiEEENS1_10collective13CollectiveMmaINS1_34MainloopSm90TmaGmmaWarpSpecializedILi3ENS5_IJNS4_1CILi8EEENSA_ILi1EEESC_EEENS1_35KernelTmaWarpSpecializedCooperativeEEENS5_IJNSA_ILi256EEESG_NSA_ILi64EEEEEENS_6half_tENS5_IJlSC_lEEESJ_SK_NS4_8TiledMMAINS4_8MMA_AtomIJNS4_4SM904GMMA26MMA_64x256x16_F32F16F16_SSILNSO_5MajorE0ELSQ_0ELNSO_7ScaleInE1ELSR_1EEEEEENS4_6LayoutINS5_IJNSA_ILi2EEESC_SC_EEENS5_IJSC_NSA_ILi0EEESX_EEEEENS5_IJNS4_10UnderscoreES10_S10_EEEEENS4_13SM90_TMA_LOADENS4_14ComposedLayoutINS4_7SwizzleILi3ELi4ELi3EEENS4_18smem_ptr_flag_bitsILi16EEENSU_INS5_IJSB_SH_EEENS5_IJSH_SC_EEEEEEEvNS4_8identityENS4_23SM90_TMA_LOAD_MULTICASTES1C_vS1D_EENS_8epilogue10collective6detail29Sm90TmaWarpSpecializedAdapterINS1H_15DefaultEpilogueISJ_SK_SK_NS1G_6thread17LinearCombinationISJ_Li1EffLNS1L_9ScaleType4KindE0ELNS_15FloatRoundStyleE2ESJ_EENS1_15EpilogueDefaultEEEEEvvEEEEvNT_6ParamsE,(.L_x_579 - _ZN7cutlass13device_kernelINS_4gemm6kernel13GemmUniversalIN4cute5tupleIJiiiiEEENS1_10collective13CollectiveMmaINS1_34MainloopSm90TmaGmmaWarpSpecializedILi3ENS5_IJNS4_1CILi8EEENSA_ILi1EEESC_EEENS1_35KernelTmaWarpSpecializedCooperativeEEENS5_IJNSA_ILi256EEESG_NSA_ILi64EEEEEENS_6half_tENS5_IJlSC_lEEESJ_SK_NS4_8TiledMMAINS4_8MMA_AtomIJNS4_4SM904GMMA26MMA_64x256x16_F32F16F16_SSILNSO_5MajorE0ELSQ_0ELNSO_7ScaleInE1ELSR_1EEEEEENS4_6LayoutINS5_IJNSA_ILi2EEESC_SC_EEENS5_IJSC_NSA_ILi0EEESX_EEEEENS5_IJNS4_10UnderscoreES10_S10_EEEEENS4_13SM90_TMA_LOADENS4_14ComposedLayoutINS4_7SwizzleILi3ELi4ELi3EEENS4_18smem_ptr_flag_bitsILi16EEENSU_INS5_IJSB_SH_EEENS5_IJSH_SC_EEEEEEEvNS4_8identityENS4_23SM90_TMA_LOAD_MULTICASTES1C_vS1D_EENS_8epilogue10collective6detail29Sm90TmaWarpSpecializedAdapterINS1H_15DefaultEpilogueISJ_SK_SK_NS1G_6thread17LinearCombinationISJ_Li1EffLNS1L_9ScaleType4KindE0ELNS_15FloatRoundStyleE2ESJ_EENS1_15EpilogueDefaultEEEEEvvEEEEvNT_6ParamsE)
        .other          _ZN7cutlass13device_kernelINS_4gemm6kernel13GemmUniversalIN4cute5tupleIJiiiiEEENS1_10collective13CollectiveMmaINS1_34MainloopSm90TmaGmmaWarpSpecializedILi3ENS5_IJNS4_1CILi8EEENSA_ILi1EEESC_EEENS1_35KernelTmaWarpSpecializedCooperativeEEENS5_IJNSA_ILi256EEESG_NSA_ILi64EEEEEENS_6half_tENS5_IJlSC_lEEESJ_SK_NS4_8TiledMMAINS4_8MMA_AtomIJNS4_4SM904GMMA26MMA_64x256x16_F32F16F16_SSILNSO_5MajorE0ELSQ_0ELNSO_7ScaleInE1ELSR_1EEEEEENS4_6LayoutINS5_IJNSA_ILi2EEESC_SC_EEENS5_IJSC_NSA_ILi0EEESX_EEEEENS5_IJNS4_10UnderscoreES10_S10_EEEEENS4_13SM90_TMA_LOADENS4_14ComposedLayoutINS4_7SwizzleILi3ELi4ELi3EEENS4_18smem_ptr_flag_bitsILi16EEENSU_INS5_IJSB_SH_EEENS5_IJSH_SC_EEEEEEEvNS4_8identityENS4_23SM90_TMA_LOAD_MULTICASTES1C_vS1D_EENS_8epilogue10collective6detail29Sm90TmaWarpSpecializedAdapterINS1H_15DefaultEpilogueISJ_SK_SK_NS1G_6thread17LinearCombinationISJ_Li1EffLNS1L_9ScaleType4KindE0ELNS_15FloatRoundStyleE2ESJ_EENS1_15EpilogueDefaultEEEEEvvEEEEvNT_6ParamsE,@"STO_CUDA_ENTRY STV_DEFAULT"
_ZN7cutlass13device_kernelINS_4gemm6kernel13GemmUniversalIN4cute5tupleIJiiiiEEENS1_10collective13CollectiveMmaINS1_34MainloopSm90TmaGmmaWarpSpecializedILi3ENS5_IJNS4_1CILi8EEENSA_ILi1EEESC_EEENS1_35KernelTmaWarpSpecializedCooperativeEEENS5_IJNSA_ILi256EEESG_NSA_ILi64EEEEEENS_6half_tENS5_IJlSC_lEEESJ_SK_NS4_8TiledMMAINS4_8MMA_AtomIJNS4_4SM904GMMA26MMA_64x256x16_F32F16F16_SSILNSO_5MajorE0ELSQ_0ELNSO_7ScaleInE1ELSR_1EEEEEENS4_6LayoutINS5_IJNSA_ILi2EEESC_SC_EEENS5_IJSC_NSA_ILi0EEESX_EEEEENS5_IJNS4_10UnderscoreES10_S10_EEEEENS4_13SM90_TMA_LOADENS4_14ComposedLayoutINS4_7SwizzleILi3ELi4ELi3EEENS4_18smem_ptr_flag_bitsILi16EEENSU_INS5_IJSB_SH_EEENS5_IJSH_SC_EEEEEEEvNS4_8identityENS4_23SM90_TMA_LOAD_MULTICASTES1C_vS1D_EENS_8epilogue10collective6detail29Sm90TmaWarpSpecializedAdapterINS1H_15DefaultEpilogueISJ_SK_SK_NS1G_6thread17LinearCombinationISJ_Li1EffLNS1L_9ScaleType4KindE0ELNS_15FloatRoundStyleE2ESJ_EENS1_15EpilogueDefaultEEEEEvvEEEEvNT_6ParamsE:
[----:B------:R-:W0:Y:S02]  /*0000*/  LDC R1, c[0x0][0x28] ;  /* 0x00000a00ff017b82 */ /* 0x000e240000000800 */
[----:B0-----:R-:W-:Y:S01]  /*0010*/  VIADD R1, R1, 0xfffff878 ;  /* 0xfffff87801017836 */ /* 0x001fe20000000000 */
[----:B------:R-:W0:Y:S01]  /*0020*/  S2R R4, SR_TID.X ;  /* 0x0000000000047919 */ /* 0x000e220000002100 */
[----:B------:R-:W-:Y:S01]  /*0030*/  ELECT P0, URZ, PT ;  /* 0x00000000003f782f */ /* 0x000fe20003800000 */
[----:B------:R-:W-:Y:S01]  /*0040*/  BSSY B0, `(.L_x_0) ;  /* 0x0000015000007945 */ /* 0x000fe20003800000 */
[--C-:B0-----:R-:W-:Y:S02]  /*0050*/  SHF.R.U32.HI R0, RZ, 0x5, R4.reuse ;  /* 0x00000005ff007819 */ /* 0x101fe40000011604 */
[----:B------:R-:W-:-:S03]  /*0060*/  SHF.R.U32.HI R2, RZ, 0x7, R4 ;  /* 0x00000007ff027819 */ /* 0x000fc60000011604 */
[----:B------:R-:W0:Y:S04]  /*0070*/  SHFL.IDX PT, R3, R0, RZ, 0x1f ;  /* 0x00001fff00037589 */ /* 0x000e2800000e0000 */
[----:B------:R-:W1:Y:S01]  /*0080*/  SHFL.IDX PT, R2, R2, RZ, 0x1f ;  /* 0x00001fff02027589 */ /* 0x000e6200000e0000 */
[----:B0-----:R-:W-:Y:S02]  /*0090*/  R2UR UR9, R3 ;  /* 0x00000000030972ca */ /* 0x001fe400000e0000 */
[----:B-1----:R-:W-:-:S11]  /*00a0*/  R2UR UR5, R2 ;  /* 0x00000000020572ca */ /* 0x002fd600000e0000 */
[----:B------:R-:W-:Y:S02]  /*00b0*/  USHF.R.S32.HI UR4, URZ, 0x1f, UR9 ;  /* 0x0000001f3f047899 */ /* 0x000fe40008011409 */
[----:B------:R-:W-:Y:S02]  /*00c0*/  ISETP.NE.OR P0, PT, RZ, UR9, !P0 ;  /* 0x00000009ff007c0c */ /* 0x000fe4000c705670 */
[----:B------:R-:W-:-:S04]  /*00d0*/  ULEA.HI UR4, UR4, UR9, URZ, 0x2 ;  /* 0x0000000904047291 */ /* 0x000fc8000f8f103f */
[----:B------:R-:W-:-:S04]  /*00e0*/  ULOP3.LUT UR4, UR4, 0xfffffffc, URZ, 0xc0, !UPT ;  /* 0xfffffffc04047892 */ /* 0x000fc8000f8ec03f */
[----:B------:R-:W-:-:S03]  /*00f0*/  UIADD3 UR9, UR9, -UR4, URZ ;  /* 0x8000000409097290 */ /* 0x000fc6000fffe03f */
[----:B------:R-:W-:Y:S09]  /*0100*/  @P0 BRA `(.L_x_1) ;  /* 0x0000000000200947 */ /* 0x000ff20003800000 */
[----:B------:R-:W-:Y:S02]  /*0110*/  ULDC.64 UR6, c[0x0][0x198] ;  /* 0x0000660000067ab9 */ /* 0x000fe40000000a00 */
[----:B------:R-:W-:Y:S02]  /*0120*/  UIADD3 UR10, UP0, UR6, 0xf0, URZ ;  /* 0x000000f0060a7890 */ /* 0x000fe4000ff1e03f */
[----:B------:R-:W-:Y:S02]  /*0130*/  UIADD3 UR6, UP1, UR6, 0x1f0, URZ ;  /* 0x000001f006067890 */ /* 0x000fe4000ff3e03f */
[----:B------:R-:W-:Y:S02]  /*0140*/  UIADD3.X UR11, URZ, UR7, URZ, UP0, !UPT ;  /* 0x000000073f0b7290 */ /* 0x000fe400087fe43f */
[----:B------:R-:W-:-:S07]  /*0150*/  UIADD3.X UR7, URZ, UR7, URZ, UP1, !UPT ;  /* 0x000000073f077290 */ /* 0x000fce0008ffe43f */
[----:B------:R0:W-:Y:S02]  /*0160*/  UTMACCTL.PF [UR10] ;  /* 0x000000000a0079b9 */ /* 0x0001e40008040000 */
[----:B------:R0:W-:Y:S02]  /*0170*/  UTMACCTL.PF [UR6] ;  /* 0x00000000060079b9 */ /* 0x0001e40008040000 */
[----:B0-----:R-:W-:Y:S01]  /*0180*/  NOP ;  /* 0x0000000000007918 */ /* 0x001fe20000000000 */
.L_x_1:
[----:B------:R-:W-:Y:S05]  /*0190*/  BSYNC B0 ;  /* 0x0000000000007941 */ /* 0x000fea0003800000 */
.L_x_0:
[----:B------:R-:W0:Y:S01]  /*01a0*/  SHFL.IDX PT, R2, R0, RZ, 0x1f ;  /* 0x00001fff00027589 */ /* 0x000e2200000e0000 */
[----:B------:R-:W-:Y:S01]  /*01b0*/  UISETP.NE.AND UP0, UPT, UR9, 0x3, UPT ;  /* 0x000000030900788c */ /* 0x000fe2000bf05270 */
[----:B------:R-:W-:Y:S01]  /*01c0*/  SHF.R.S32.HI R3, RZ, 0x1f, R4 ;  /* 0x0000001fff037819 */ /* 0x000fe20000011404 */
[----:B------:R-:W-:Y:S02]  /*01d0*/  UIADD3 UR16, UR5, -0x1, URZ ;  /* 0xffffffff05107890 */ /* 0x000fe4000fffe03f */
[----:B------:R-:W-:Y:S01]  /*01e0*/  ISETP.NE.AND P1, PT, RZ, UR5, PT ;  /* 0x00000005ff007c0c */ /* 0x000fe2000bf25270 */
[----:B------:R-:W-:Y:S02]  /*01f0*/  UISETP.EQ.OR UP0, UPT, UR9, URZ, !UP0 ;  /* 0x0000003f0900728c */ /* 0x000fe4000c702670 */
[----:B------:R-:W-:Y:S02]  /*0200*/  UISETP.GE.U32.AND UP1, UPT, UR16, 0x2, UPT ;  /* 0x000000021000788c */ /* 0x000fe4000bf26070 */
[----:B------:R-:W-:-:S04]  /*0210*/  UISETP.EQ.AND UP0, UPT, UR5, URZ, UP0 ;  /* 0x0000003f0500728c */ /* 0x000fc80008702270 */
[----:B------:R-:W-:-:S04]  /*0220*/  USEL UR40, URZ, 0x1, !UP0 ;  /* 0x000000013f287887 */ /* 0x000fc8000c000000 */
[----:B------:R-:W-:Y:S01]  /*0230*/  USEL UR40, UR40, 0x2, UP1 ;  /* 0x0000000228287887 */ /* 0x000fe20008800000 */
[----:B0-----:R-:W-:-:S13]  /*0240*/  ISETP.NE.AND P0, PT, R2, RZ, PT ;  /* 0x000000ff0200720c */ /* 0x001fda0003f05270 */
[----:B------:R-:W-:Y:S05]  /*0250*/  @P0 BRA `(.L_x_2) ;  /* 0x0000000000500947 */ /* 0x000fea0003800000 */
[----:B------:R-:W0:Y:S01]  /*0260*/  S2UR UR8, SR_CgaCtaId ;  /* 0x00000000000879c3 */ /* 0x000e220000008800 */
[----:B------:R-:W-:Y:S01]  /*0270*/  UMOV UR4, 0x400 ;  /* 0x0000040000047882 */ /* 0x000fe20000000000 */
[----:B------:R-:W-:Y:S01]  /*0280*/  UMOV UR5, 0x1 ;  /* 0x0000000100057882 */ /* 0x000fe20000000000 */
[----:B------:R-:W-:Y:S01]  /*0290*/  UMOV UR6, 0x10 ;  /* 0x0000001000067882 */ /* 0x000fe20000000000 */
[----:B------:R-:W-:Y:S01]  /*02a0*/  ELECT P0, URZ, PT ;  /* 0x00000000003f782f */ /* 0x000fe20003800000 */
[----:B------:R-:W-:-:S04]  /*02b0*/  UIADD3 UR6, -UR6, 0x100000, URZ ;  /* 0x0010000006067890 */ /* 0x000fc8000fffe13f */
[----:B------:R-:W-:Y:S02]  /*02c0*/  USHF.L.U32 UR7, UR6, 0xb, URZ ;  /* 0x0000000b06077899 */ /* 0x000fe4000800063f */
[----:B------:R-:W-:Y:S02]  /*02d0*/  USHF.L.U32 UR6, UR6, 0x1, URZ ;  /* 0x0000000106067899 */ /* 0x000fe4000800063f */
[----:B0-----:R-:W-:Y:S02]  /*02e0*/  ULEA UR8, UR8, UR4, 0x18 ;  /* 0x0000000408087291 */ /* 0x001fe4000f8ec03f */
[----:B------:R-:W-:-:S04]  /*02f0*/  UIADD3 UR4, -UR5, 0x100000, URZ ;  /* 0x0010000005047890 */ /* 0x000fc8000fffe13f */
[----:B------:R-:W-:Y:S02]  /*0300*/  USHF.L.U32 UR5, UR4, 0xb, URZ ;  /* 0x0000000b04057899 */ /* 0x000fe4000800063f */
[----:B------:R-:W-:Y:S01]  /*0310*/  USHF.L.U32 UR4, UR4, 0x1, URZ ;  /* 0x0000000104047899 */ /* 0x000fe2000800063f */
[----:B------:R-:W0:Y:S11]  /*0320*/  FENCE.VIEW.ASYNC.S ;  /* 0x00000000000073c6 */ /* 0x000e360000000000 */
[----:B0-----:R0:W1:Y:S01]  /*0330*/  SYNCS.EXCH.64 URZ, [UR8], UR4 ;  /* 0x00000004083f75b2 */ /* 0x0010620008000100 */
[----:B------:R0:W2:Y:S01]  /*0340*/  SYNCS.EXCH.64 URZ, [UR8+0x18], UR6 ;  /* 0x00001806083f75b2 */ /* 0x0000a20008000100 */
[----:B------:R0:W3:Y:S01]  /*0350*/  SYNCS.EXCH.64 URZ, [UR8+0x8], UR4 ;  /* 0x00000804083f75b2 */ /* 0x0000e20008000100 */
[----:B------:R0:W4:Y:S01]  /*0360*/  SYNCS.EXCH.64 URZ, [UR8+0x20], UR6 ;  /* 0x00002006083f75b2 */ /* 0x0001220008000100 */
[----:B------:R0:W0:Y:S01]  /*0370*/  SYNCS.EXCH.64 URZ, [UR8+0x10], UR4 ;  /* 0x00001004083f75b2 */ /* 0x0000220008000100 */
[----:B------:R0:W0:Y:S01]  /*0380*/  SYNCS.EXCH.64 URZ, [UR8+0x28], UR6 ;  /* 0x00002806083f75b2 */ /* 0x0000220008000100 */
[----:B------:R-:W-:Y:S01]  /*0390*/  NOP ;  /* 0x0000000000007918 */ /* 0x000fe20000000000 */
.L_x_2:
[----:B------:R-:W5:Y:S01]  /*03a0*/  S2UR UR13, SR_CTAID.X ;  /* 0x00000000000d79c3 */ /* 0x000f620000002500 */
[----:B------:R-:W-:Y:S01]  /*03b0*/  LEA.HI R3, R3, R4, RZ, 0x7 ;  /* 0x0000000403037211 */ /* 0x000fe200078f38ff */
[----:B------:R-:W1:Y:S01]  /*03c0*/  SHFL.IDX PT, R0, R0, RZ, 0x1f ;  /* 0x00001fff00007589 */ /* 0x000e6200000e0000 */
[----:B------:R-:W-:Y:S02]  /*03d0*/  ELECT P0, URZ, PT ;  /* 0x00000000003f782f */ /* 0x000fe40003800000 */
[----:B------:R-:W-:Y:S01]  /*03e0*/  SHF.R.S32.HI R7, RZ, 0x1f, R2 ;  /* 0x0000001fff077819 */ /* 0x000fe20000011402 */
[----:B0-----:R-:W-:Y:S01]  /*03f0*/  ULDC UR4, c[0x0][0x150] ;  /* 0x0000540000047ab9 */ /* 0x001fe20000000800 */
[----:B------:R-:W-:Y:S01]  /*0400*/  LOP3.LUT R3, R3, 0xffffff80, RZ, 0xc0, !PT ;  /* 0xffffff8003037812 */ /* 0x000fe200078ec0ff */
[----:B------:R-:W-:Y:S01]  /*0410*/  ULDC UR8, c[0x0][0x144] ;  /* 0x0000510000087ab9 */ /* 0x000fe20000000800 */
[----:B------:R-:W0:Y:S01]  /*0420*/  S2UR UR10, SR_CTAID.Y ;  /* 0x00000000000a79c3 */ /* 0x000e220000002600 */
[----:B------:R-:W-:Y:S01]  /*0430*/  LEA.HI R7, R7, R2, RZ, 0x2 ;  /* 0x0000000207077211 */ /* 0x000fe200078f10ff */
[----:B------:R-:W-:Y:S01]  /*0440*/  UMOV UR5, 0x20 ;  /* 0x0000002000057882 */ /* 0x000fe20000000000 */
[----:B------:R-:W-:Y:S01]  /*0450*/  IMAD.IADD R3, R4, 0x1, -R3 ;  /* 0x0000000104037824 */ /* 0x000fe200078e0a03 */
[----:B------:R-:W-:Y:S01]  /*0460*/  NOP ;  /* 0x0000000000007918 */ /* 0x000fe20000000000 */
[----:B------:R-:W-:Y:S01]  /*0470*/  LOP3.LUT R7, R7, 0x3ffffffc, RZ, 0xc0, !PT ;  /* 0x3ffffffc07077812 */ /* 0x000fe200078ec0ff */
[----:B------:R-:W-:Y:S01]  /*0480*/  NOP ;  /* 0x0000000000007918 */ /* 0x000fe20000000000 */
[----:B------:R-:W-:Y:S01]  /*0490*/  ULDC UR11, c[0x0][0x148] ;  /* 0x00005200000b7ab9 */ /* 0x000fe20000000800 */
[----:B------:R-:W-:-:S02]  /*04a0*/  SHF.R.S32.HI R4, RZ, 0x1f, R3 ;  /* 0x0000001fff047819 */ /* 0x000fc40000011403 */
[----:B------:R-:W-:Y:S02]  /*04b0*/  IADD3 R7, R2, -R7, RZ ;  /* 0x8000000702077210 */ /* 0x000fe40007ffe0ff */
[----:B------:R-:W-:Y:S02]  /*04c0*/  LEA.HI R4, R4, R3, RZ, 0x3 ;  /* 0x0000000304047211 */ /* 0x000fe400078f18ff */
[----:B------:R-:W-:Y:S02]  /*04d0*/  MOV R17, 0x1 ;  /* 0x0000000100117802 */ /* 0x000fe40000000f00 */
[--C-:B------:R-:W-:Y:S02]  /*04e0*/  SHF.R.S32.HI R5, RZ, 0x3, R4.reuse ;  /* 0x00000003ff057819 */ /* 0x100fe40000011404 */
[----:B-----5:R-:W-:Y:S02]  /*04f0*/  I2FP.F32.U32 R6, UR13 ;  /* 0x0000000d00067c45 */ /* 0x020fe40008201000 */
[----:B------:R-:W-:-:S02]  /*0500*/  SHF.R.S32.HI R4, RZ, 0x1f, R4 ;  /* 0x0000001fff047819 */ /* 0x000fc40000011404 */
[----:B-1----:R-:W-:Y:S01]  /*0510*/  ISETP.NE.OR P0, PT, R0, RZ, !P0 ;  /* 0x000000ff0000720c */ /* 0x002fe20004705670 */
[----:B------:R-:W-:Y:S01]  /*0520*/  FMUL R6, R6, UR4 ;  /* 0x0000000406067c20 */ /* 0x000fe20008400000 */
[----:B------:R-:W-:Y:S01]  /*0530*/  LEA.HI R4, R4, R5, RZ, 0x2 ;  /* 0x0000000504047211 */ /* 0x000fe200078f10ff */
[----:B------:R-:W-:Y:S01]  /*0540*/  ULDC UR4, c[0x0][0x154] ;  /* 0x0000550000047ab9 */ /* 0x000fe20000000800 */
[----:B0-----:R-:W-:Y:S02]  /*0550*/  I2FP.F32.U32 R0, UR10 ;  /* 0x0000000a00007c45 */ /* 0x001fe40008201000 */
[----:B------:R-:W-:Y:S01]  /*0560*/  LOP3.LUT R4, R4, 0xfffffffc, RZ, 0xc0, !PT ;  /* 0xfffffffc04047812 */ /* 0x000fe200078ec0ff */
[----:B------:R-:W0:Y:S02]  /*0570*/  F2I.U32.TRUNC.NTZ R6, R6 ;  /* 0x0000000600067305 */ /* 0x000e24000020f000 */
[----:B------:R-:W-:Y:S02]  /*0580*/  FMUL R0, R0, UR4 ;  /* 0x0000000400007c20 */ /* 0x000fe40008400000 */
[----:B------:R-:W-:-:S02]  /*0590*/  IMAD.IADD R4, R5, 0x1, -R4 ;  /* 0x0000000105047824 */ /* 0x000fc400078e0a04 */
[----:B------:R-:W-:Y:S01]  /*05a0*/  VOTEU.ALL UP0, P0 ;  /* 0x00000000003f7886 */ /* 0x000fe20000000000 */
[----:B------:R-:W-:Y:S01]  /*05b0*/  VOTEU.ALL UP1, P0 ;  /* 0x00000000003f7886 */ /* 0x000fe20000020000 */
[----:B------:R-:W-:Y:S01]  /*05c0*/  IMAD R4, R7, 0x4, R4 ;  /* 0x0000000407047824 */ /* 0x000fe200078e0204 */
[----:B------:R-:W1:Y:S02]  /*05d0*/  F2I.U32.TRUNC.NTZ R0, R0 ;  /* 0x0000000000007305 */ /* 0x000e64000020f000 */
[----:B------:R-:W5:Y:S01]  /*05e0*/  @!UP0 S2UR UR7, SR_CgaCtaId ;  /* 0x00000000000789c3 */ /* 0x000f620000008800 */
[----:B------:R-:W-:Y:S01]  /*05f0*/  IMAD.SHL.U32 R5, R4, 0x4, RZ ;  /* 0x0000000404057824 */ /* 0x000fe200078e00ff */
[----:B------:R-:W-:Y:S01]  /*0600*/  @!UP0 UMOV UR6, 0x400 ;  /* 0x0000040000068882 */ /* 0x000fe20000000000 */
[----:B0-----:R-:W-:-:S03]  /*0610*/  R2UR UR4, R6 ;  /* 0x00000000060472ca */ /* 0x001fc600000e0000 */
[----:B------:R-:W-:-:S04]  /*0620*/  LOP3.LUT R152, R4, 0xc, R5, 0x78, !PT ;  /* 0x0000000c04987812 */ /* 0x000fc800078e7805 */
[----:B------:R-:W-:Y:S02]  /*0630*/  SHF.R.S32.HI R5, RZ, 0x1f, R152 ;  /* 0x0000001fff057819 */ /* 0x000fe40000011498 */
[----:B-1----:R-:W-:Y:S02]  /*0640*/  R2UR UR12, R0 ;  /* 0x00000000000c72ca */ /* 0x002fe400000e0000 */
[----:B------:R-:W-:Y:S01]  /*0650*/  LEA.HI R5, R5, R152, RZ, 0x3 ;  /* 0x0000009805057211 */ /* 0x000fe200078f18ff */
[----:B------:R-:W0:Y:S01]  /*0660*/  LDC R0, c[0x0][0x140] ;  /* 0x00005000ff007b82 */ /* 0x000e220000000800 */
[----:B------:R-:W-:Y:S02]  /*0670*/  UIADD3 UR4, -UR4, URZ, URZ ;  /* 0x0000003f04047290 */ /* 0x000fe4000fffe13f */
[----:B------:R-:W-:Y:S02]  /*0680*/  LOP3.LUT R7, R5, 0xfffffff8, RZ, 0xc0, !PT ;  /* 0xfffffff805077812 */ /* 0x000fe400078ec0ff */
[----:B------:R-:W-:-:S02]  /*0690*/  UIMAD UR8, UR8, UR4, UR13 ;  /* 0x00000004080872a4 */ /* 0x000fc4000f8e020d */
[----:B------:R-:W-:-:S04]  /*06a0*/  @!UP0 UIADD3 UR4, -UR5, 0x100000, URZ ;  /* 0x0010000005048890 */ /* 0x000fc8000fffe13f */
[----:B------:R-:W-:Y:S02]  /*06b0*/  @!UP0 USHF.L.U32 UR5, UR4, 0xb, URZ ;  /* 0x0000000b04058899 */ /* 0x000fe4000800063f */
[----:B------:R-:W-:Y:S01]  /*06c0*/  @!UP0 USHF.L.U32 UR4, UR4, 0x1, URZ ;  /* 0x0000000104048899 */ /* 0x000fe2000800063f */
[----:B------:R-:W-:Y:S01]  /*06d0*/  IMAD.IADD R7, R152, 0x1, -R7 ;  /* 0x0000000198077824 */ /* 0x000fe200078e0a07 */
[----:B-----5:R-:W-:Y:S01]  /*06e0*/  @!UP0 ULEA UR6, UR7, UR6, 0x18 ;  /* 0x0000000607068291 */ /* 0x020fe2000f8ec03f */
[----:B------:R-:W-:Y:S01]  /*06f0*/  VOTEU.ALL UP0, P0 ;  /* 0x00000000003f7886 */ /* 0x000fe20000000000 */
[----:B------:R-:W-:Y:S02]  /*0700*/  UIADD3 UR12, -UR12, URZ, URZ ;  /* 0x0000003f0c0c7290 */ /* 0x000fe4000fffe13f */
[----:B------:R-:W-:Y:S02]  /*0710*/  ISETP.NE.AND P3, PT, R7, UR8, PT ;  /* 0x0000000807007c0c */ /* 0x000fe4000bf65270 */
[----:B------:R-:W-:-:S04]  /*0720*/  LOP3.LUT P0, RZ, R3, 0x7, RZ, 0xc0, !PT ;  /* 0x0000000703ff7812 */ /* 0x000fc8000780c0ff */
[----:B------:R-:W-:Y:S01]  /*0730*/  ISETP.LT.U32.AND P0, PT, R152, 0x8, !P0 ;  /* 0x000000089800780c */ /* 0x000fe20004701070 */
[----:B------:R-:W1:Y:S02]  /*0740*/  FENCE.VIEW.ASYNC.S ;  /* 0x00000000000073c6 */ /* 0x000e640000000000 */
[----:B-1----:R-:W1:Y:S01]  /*0750*/  @!UP0 SYNCS.EXCH.64 URZ, [UR6+0x40], UR4 ;  /* 0x00004004063f85b2 */ /* 0x002e620008000100 */
[----:B0-----:R-:W-:-:S03]  /*0760*/  ISETP.EQ.U32.AND P2, PT, R0, 0x1, PT ;  /* 0x000000010000780c */ /* 0x001fc60003f42070 */
[----:B------:R-:W-:Y:S02]  /*0770*/  @P3 SHF.R.S32.HI R5, RZ, 0x3, R5 ;  /* 0x00000003ff053819 */ /* 0x000fe40000011405 */
[----:B------:R-:W-:Y:S01]  /*0780*/  SEL R0, RZ, 0x1, !P0 ;  /* 0x00000001ff007807 */ /* 0x000fe20004000000 */
[----:B------:R0:W1:Y:S01]  /*0790*/  @!UP1 SYNCS.EXCH.64 URZ, [UR6+0x48], UR4 ;  /* 0x00004804063f95b2 */ /* 0x0000620008000100 */
[----:B------:R-:W-:Y:S01]  /*07a0*/  NOP ;  /* 0x0000000000007918 */ /* 0x000fe20000000000 */
[----:B0-----:R-:W-:-:S06]  /*07b0*/  UIMAD UR4, UR11, UR12, UR10 ;  /* 0x0000000c0b0472a4 */ /* 0x001fcc000f8e020a */
[----:B------:R-:W-:-:S04]  /*07c0*/  @P3 ISETP.NE.AND P4, PT, R5, UR4, PT ;  /* 0x0000000405003c0c */ /* 0x000fc8000bf85270 */
[----:B------:R-:W-:-:S04]  /*07d0*/  @P3 SEL R17, RZ, 0x1, P4 ;  /* 0x00000001ff113807 */ /* 0x000fc80002000000 */
[----:B------:R-:W-:Y:S01]  /*07e0*/  LOP3.LUT R17, R17, R0, RZ, 0xc0, !PT ;  /* 0x0000000011117212 */ /* 0x000fe200078ec0ff */
[----:B------:R-:W-:Y:S06]  /*07f0*/  @!P2 BRA `(.L_x_3) ;  /* 0x000000000008a947 */ /* 0x000fec0003800000 */
[----:B-1234-:R-:W-:Y:S01]  /*0800*/  UCGABAR_ARV ;  /* 0x00000000000079c7 */ /* 0x01efe20008000000 */
[----:B------:R-:W-:Y:S05]  /*0810*/  BRA `(.L_x_4) ;  /* 0x0000000000047947 */ /* 0x000fea0003800000 */
.L_x_3:
[----:B-1234-:R-:W-:Y:S01]  /*0820*/  NOP ;  /* 0x0000000000007918 */ /* 0x01efe20000000000 */
.L_x_4:
[----:B------:R-:W-:Y:S01]  /*0830*/  ULDC UR4, c[0x0][0x65c] ;  /* 0x0001970000047ab9 */ /* 0x000fe20000000800 */
[----:B------:R-:W-:Y:S01]  /*0840*/  UMOV UR5, URZ ;  /* 0x0000003f00057c82 */ /* 0x000fe20008000000 */
[----:B------:R-:W-:-:S03]  /*0850*/  UISETP.NE.AND UP0, UPT, UR4, 0x1, UPT ;  /* 0x000000010400788c */ /* 0x000fc6000bf05270 */
[----:B------:R-:W-:Y:S01]  /*0860*/  UMOV UR4, UR13 ;  /* 0x0000000d00047c82 */ /* 0x000fe20008000000 */
[----:B------:R-:W-:Y:S02]  /*0870*/  UP2UR UR45, UPR, URZ, 0x1 ;  /* 0x000000013f2d7883 */ /* 0x000fe40008000000 */
[----:B------:R-:W-:Y:S02]  /*0880*/  PLOP3.LUT P0, PT, PT, PT, UP0, 0x80, 0x0 ;  /* 0x000000000000781c */ /* 0x000fe40003f0f008 */
[----:B------:R-:W-:Y:S02]  /*0890*/  PLOP3.LUT P3, PT, PT, PT, UP0, 0x80, 0x0 ;  /* 0x000000000000781c */ /* 0x000fe40003f6f008 */
[----:B------:R-:W-:Y:S01]  /*08a0*/  PLOP3.LUT P5, PT, PT, PT, UP0, 0x80, 0x0 ;  /* 0x000000000000781c */ /* 0x000fe20003faf008 */
[----:B------:R-:W-:Y:S01]  /*08b0*/  @UP0 ULDC UR14, c[0x0][0x10] ;  /* 0x00000400000e0ab9 */ /* 0x000fe20000000800 */
[----:B------:R-:W-:Y:S01]  /*08c0*/  @UP0 UMOV UR6, UR10 ;  /* 0x0000000a00060c82 */ /* 0x000fe20008000000 */
[----:B------:R-:W-:Y:S01]  /*08d0*/  @UP0 UMOV UR7, URZ ;  /* 0x0000003f00070c82 */ /* 0x000fe20008000000 */
[----:B------:R-:W-:Y:S01]  /*08e0*/  PLOP3.LUT P4, PT, PT, PT, UP0, 0x80, 0x0 ;  /* 0x000000000000781c */ /* 0x000fe20003f8f008 */
[----:B------:R-:W-:-:S03]  /*08f0*/  @UP0 UIMAD.WIDE.U32 UR14, UR13, UR14, UR6 ;  /* 0x0000000e0d0e02a5 */ /* 0x000fc6000f8e0006 */
[----:B------:R-:W-:Y:S01]  /*0900*/  @!UP0 ULDC UR7, c[0x0][0xc] ;  /* 0x0000030000078ab9 */ /* 0x000fe20000000800 */
[----:B------:R-:W-:Y:S01]  /*0910*/  @UP0 UMOV UR6, URZ ;  /* 0x0000003f00060c82 */ /* 0x000fe20008000000 */
[----:B------:R-:W-:Y:S01]  /*0920*/  @!UP0 UIMAD.WIDE.U32 UR4, UR10, UR7, UR4 ;  /* 0x000000070a0482a5 */ /* 0x000fe2000f8e0004 */
[----:B------:R-:W-:Y:S01]  /*0930*/  IMAD.U32 R2, RZ, RZ, UR14 ;  /* 0x0000000eff027e24 */ /* 0x000fe2000f8e00ff */
[----:B------:R-:W-:Y:S02]  /*0940*/  @UP0 UIADD3 UR6, UR15, UR6, URZ ;  /* 0x000000060f060290 */ /* 0x000fe4000fffe03f */
[----:B------:R-:W-:Y:S02]  /*0950*/  IMAD.U32 R3, RZ, RZ, UR15 ;  /* 0x0000000fff037e24 */ /* 0x000fe4000f8e00ff */
[----:B------:R-:W-:Y:S01]  /*0960*/  @P0 IMAD.MOV.U32 R7, RZ, RZ, R2 ;  /* 0x000000ffff070224 */ /* 0x000fe200078e0002 */
[----:B------:R-:W-:Y:S01]  /*0970*/  MOV R5, UR5 ;  /* 0x0000000500057c02 */ /* 0x000fe20008000f00 */
[----:B------:R-:W-:Y:S01]  /*0980*/  IMAD.U32 R2, RZ, RZ, UR4 ;  /* 0x00000004ff027e24 */ /* 0x000fe2000f8e00ff */
[----:B------:R-:W-:Y:S01]  /*0990*/  @P3 MOV R6, UR6 ;  /* 0x0000000600063c02 */ /* 0x000fe20008000f00 */
[----:B------:R-:W-:-:S02]  /*09a0*/  IMAD.U32 R3, RZ, RZ, UR5 ;  /* 0x00000005ff037e24 */ /* 0x000fc4000f8e00ff */
[----:B------:R-:W-:Y:S02]  /*09b0*/  @!P5 IMAD.MOV.U32 R6, RZ, RZ, R5 ;  /* 0x000000ffff06d224 */ /* 0x000fe400078e0005 */
[----:B------:R-:W-:Y:S02]  /*09c0*/  @!P4 IMAD.MOV.U32 R7, RZ, RZ, R2 ;  /* 0x000000ffff07c224 */ /* 0x000fe400078e0002 */
[----:B------:R-:W-:Y:S01]  /*09d0*/  IMAD.U32 R4, RZ, RZ, UR4 ;  /* 0x00000004ff047e24 */ /* 0x000fe2000f8e00ff */
[----:B------:R0:W-:Y:S04]  /*09e0*/  STL [R1+0x200], R6 ;  /* 0x0002000601007387 */ /* 0x0001e80000100800 */
[----:B------:R0:W-:Y:S01]  /*09f0*/  STL [R1+0x204], R7 ;  /* 0x0002040701007387 */ /* 0x0001e20000100800 */
[----:B------:R-:W-:Y:S05]  /*0a00*/  @!P2 BRA `(.L_x_5) ;  /* 0x00000000000ca947 */ /* 0x000fea0003800000 */
[----:B------:R-:W-:Y:S01]  /*0a10*/  UCGABAR_WAIT ;  /* 0x0000000000007dc7 */ /* 0x000fe20008000000 */
[----:B------:R-:W-:Y:S01]  /*0a20*/  CCTL.IVALL ;  /* 0x00000000ff00798f */ /* 0x000fe20002000000 */
[----:B------:R-:W-:Y:S05]  /*0a30*/  BRA `(.L_x_6) ;  /* 0x0000000000047947 */ /* 0x000fea0003800000 */
.L_x_5:
[----:B------:R-:W-:Y:S06]  /*0a40*/  BAR.SYNC.DEFER_BLOCKING 0x0 ;  /* 0x0000000000007b1d */ /* 0x000fec0000010000 */
.L_x_6:
[----:B------:R-:W-:Y:S05]  /*0a50*/  @!P1 BRA `(.L_x_7) ;  /* 0x0000019800189947 */ /* 0x000fea0003800000 */
[----:B------:R-:W-:-:S06]  /*0a60*/  UISETP.GT.U32.AND UP0, UPT, UR16, 0x1, UPT ;  /* 0x000000011000788c */ /* 0x000fcc000bf04070 */
[----:B------:R-:W-:-:S13]  /*0a70*/  PLOP3.LUT P0, PT, PT, PT, UP0, 0x80, 0x0 ;  /* 0x000000000000781c */ /* 0x000fda0003f0f008 */
[----:B------:R-:W-:Y:S05]  /*0a80*/  @P0 EXIT ;  /* 0x000000000000094d */ /* 0x000fea0003800000 */
[----:B------:R-:W-:Y:S01]  /*0a90*/  ULDC.64 UR4, c[0x0][0x650] ;  /* 0x0001940000047ab9 */ /* 0x000fe20000000a00 */
[----:B------:R-:W-:Y:S01]  /*0aa0*/  UMOV UR41, 0xffffffff ;  /* 0xffffffff00297882 */ /* 0x000fe20000000000 */
[----:B------:R-:W-:Y:S01]  /*0ab0*/  ISETP.GE.U32.AND P0, PT, R7, UR4, PT ;  /* 0x0000000407007c0c */ /* 0x000fe2000bf06070 */
[----:B------:R-:W-:Y:S01]  /*0ac0*/  UMOV UR42, 0xffffffff ;  /* 0xffffffff002a7882 */ /* 0x000fe20000000000 */
[----:B------:R-:W-:Y:S01]  /*0ad0*/  UMOV UR43, 0xffffffff ;  /* 0xffffffff002b7882 */ /* 0x000fe20000000000 */
[----:B------:R-:W-:Y:S02]  /*0ae0*/  PRMT R0, RZ, 0x7610, R0 ;  /* 0x00007610ff007816 */ /* 0x000fe40000000000 */
[----:B------:R-:W-:-:S13]  /*0af0*/  ISETP.GE.U32.AND.EX P0, PT, R6, UR5, PT, P0 ;  /* 0x0000000506007c0c */ /* 0x000fda000bf06100 */
[----:B------:R-:W-:Y:S05]  /*0b00*/  @P0 BRA `(.L_x_8) ;  /* 0x0000000400480947 */ /* 0x000fea0003800000 */
[----:B------:R-:W-:Y:S01]  /*0b10*/  ULDC.64 UR16, c[0x0][0x628] ;  /* 0x00018a0000107ab9 */ /* 0x000fe20000000a00 */
[C---:B------:R-:W-:Y:S01]  /*0b20*/  R2UR UR19, R7.reuse ;  /* 0x00000000071372ca */ /* 0x040fe200000e0000 */
[----:B------:R-:W-:Y:S01]  /*0b30*/  ULDC UR18, c[0x0][0x630] ;  /* 0x00018c0000127ab9 */ /* 0x000fe20000000800 */
[----:B------:R-:W-:Y:S02]  /*0b40*/  ISETP.NE.U32.AND P0, PT, RZ, UR16, PT ;  /* 0x00000010ff007c0c */ /* 0x000fe4000bf05070 */
[----:B------:R-:W-:Y:S02]  /*0b50*/  R2UR UR4, R7 ;  /* 0x00000000070472ca */ /* 0x000fe400000e0000 */
[----:B------:R-:W-:Y:S02]  /*0b60*/  ISETP.NE.AND.EX P0, PT, RZ, UR17, PT, P0 ;  /* 0x00000011ff007c0c */ /* 0x000fe4000bf05300 */
[----:B------:R-:W-:-:S11]  /*0b70*/  R2UR UR5, R6 ;  /* 0x00000000060572ca */ /* 0x000fd600000e0000 */
[----:B------:R-:W-:Y:S05]  /*0b80*/  @!P0 BRA `(.L_x_9) ;  /* 0x0000000000308947 */ /* 0x000fea0003800000 */
[----:B------:R-:W-:Y:S01]  /*0b90*/  R2UR UR4, R7 ;  /* 0x00000000070472ca */ /* 0x000fe200000e0000 */
[----:B------:R-:W-:Y:S01]  /*0ba0*/  ULDC UR9, c[0x0][0x634] ;  /* 0x00018d0000097ab9 */ /* 0x000fe20000000800 */
[----:B------:R-:W-:-:S11]  /*0bb0*/  R2UR UR13, R6 ;  /* 0x00000000060d72ca */ /* 0x000fd600000e0000 */
[----:B------:R-:W-:-:S04]  /*0bc0*/  UIADD3 UR9, UP0, UR4, UR9, URZ ;  /* 0x0000000904097290 */ /* 0x000fc8000ff1e03f */
[----:B------:R-:W-:-:S04]  /*0bd0*/  UIADD3.X UR13, URZ, UR13, URZ, UP0, !UPT ;  /* 0x0000000d3f0d7290 */ /* 0x000fc800087fe43f */
[----:B------:R-:W-:-:S04]  /*0be0*/  UIMAD.WIDE.U32 UR4, UR13, UR16, URZ ;  /* 0x000000100d0472a5 */ /* 0x000fc8000f8e003f */
[----:B------:R-:W-:Y:S02]  /*0bf0*/  UIMAD.WIDE.U32 UR6, UP0, UR9, UR17, UR4 ;  /* 0x00000011090672a5 */ /* 0x000fe4000f800004 */
[----:B------:R-:W-:Y:S02]  /*0c00*/  UIMAD.WIDE.U32 UR4, UR9, UR16, URZ ;  /* 0x00000010090472a5 */ /* 0x000fe4000f8e003f */
[----:B------:R-:W-:Y:S02]  /*0c10*/  UIADD3.X UR15, URZ, URZ, URZ, UP0, !UPT ;  /* 0x0000003f3f0f7290 */ /* 0x000fe400087fe43f */
[----:B------:R-:W-:Y:S01]  /*0c20*/  UIADD3 URZ, UP0, UR5, UR6, URZ ;  /* 0x00000006053f7290 */ /* 0x000fe2000ff1e03f */
[----:B------:R-:W-:-:S03]  /*0c30*/  UMOV UR14, UR7 ;  /* 0x00000007000e7c82 */ /* 0x000fc60008000000 */
[----:B------:R-:W-:-:S12]  /*0c40*/  UIMAD.WIDE.U32.X UR4, UR13, UR17, UR14, UP0 ;  /* 0x000000110d0472a5 */ /* 0x000fd800080e040e */
.L_x_9:
[----:B------:R-:W-:Y:S01]  /*0c50*/  USHF.R.U64 UR43, UR4, UR18, UR5 ;  /* 0x00000012042b7299 */ /* 0x000fe20008001205 */
[----:B------:R-:W-:Y:S01]  /*0c60*/  R2UR UR7, R6 ;  /* 0x00000000060772ca */ /* 0x000fe200000e0000 */
[----:B------:R-:W-:Y:S02]  /*0c70*/  USHF.R.U32.HI UR4, URZ, UR18, UR5 ;  /* 0x000000123f047299 */ /* 0x000fe40008011605 */
[----:B------:R-:W-:Y:S01]  /*0c80*/  UIADD3 UR5, UP0, URZ, -UR43, URZ ;  /* 0x8000002b3f057290 */ /* 0x000fe2000ff1e03f */
[----:B------:R-:W-:Y:S01]  /*0c90*/  ULDC.64 UR14, c[0x0][0x620] ;  /* 0x00018800000e7ab9 */ /* 0x000fe20000000a00 */
[----:B------:R-:W-:Y:S02]  /*0ca0*/  UMOV UR6, UR19 ;  /* 0x0000001300067c82 */ /* 0x000fe40008000000 */
[----:B------:R-:W-:Y:S01]  /*0cb0*/  UIADD3.X UR4, URZ, ~UR4, URZ, UP0, !UPT ;  /* 0x800000043f047290 */ /* 0x000fe200087fe43f */
[----:B------:R-:W-:Y:S01]  /*0cc0*/  ULDC UR9, c[0x0][0x618] ;  /* 0x0001860000097ab9 */ /* 0x000fe20000000800 */
[----:B------:R-:W-:-:S02]  /*0cd0*/  UIMAD UR12, UR11, UR12, UR10 ;  /* 0x0000000c0b0c72a4 */ /* 0x000fc4000f8e020a */
[----:B------:R-:W-:Y:S02]  /*0ce0*/  UIMAD UR4, UR4, UR14, URZ ;  /* 0x0000000e040472a4 */ /* 0x000fe4000f8e023f */
[----:B------:R-:W-:Y:S02]  /*0cf0*/  UIMAD.WIDE.U32 UR6, UR5, UR14, UR6 ;  /* 0x0000000e050672a5 */ /* 0x000fe4000f8e0006 */
[----:B------:R-:W-:Y:S01]  /*0d00*/  UIMAD UR4, UR5, UR15, UR4 ;  /* 0x0000000f050472a4 */ /* 0x000fe2000f8e0204 */
[----:B------:R-:W-:Y:S01]  /*0d10*/  ULDC UR10, c[0x0][0x608] ;  /* 0x00018200000a7ab9 */ /* 0x000fe20000000800 */
[----:B------:R-:W-:Y:S02]  /*0d20*/  ULDC UR18, c[0x0][0x658] ;  /* 0x0001960000127ab9 */ /* 0x000fe40000000800 */
[----:B------:R-:W-:Y:S01]  /*0d30*/  UIADD3 UR7, UR7, UR4, URZ ;  /* 0x0000000407077290 */ /* 0x000fe2000fffe03f */
[----:B------:R-:W-:Y:S02]  /*0d40*/  UMOV UR11, 0xffffffff ;  /* 0xffffffff000b7882 */ /* 0x000fe40000000000 */
[----:B------:R-:W-:Y:S01]  /*0d50*/  ULDC.64 UR4, c[0x0][0x640] ;  /* 0x0001900000047ab9 */ /* 0x000fe20000000a00 */
[----:B------:R-:W-:Y:S01]  /*0d60*/  USHF.R.U64 UR16, UR6, UR9, UR7 ;  /* 0x0000000906107299 */ /* 0x000fe20008001207 */
[----:B------:R-:W-:Y:S01]  /*0d70*/  ISETP.NE.U32.AND P0, PT, RZ, UR4, PT ;  /* 0x00000004ff007c0c */ /* 0x000fe2000bf05070 */
[----:B------:R-:W-:-:S02]  /*0d80*/  USHF.R.U32.HI UR7, URZ, UR9, UR7 ;  /* 0x000000093f077299 */ /* 0x000fc40008011607 */
[----:B------:R-:W-:Y:S01]  /*0d90*/  USHF.L.U32 UR6, UR11, UR18, URZ ;  /* 0x000000120b067299 */ /* 0x000fe2000800063f */
[----:B------:R-:W-:Y:S01]  /*0da0*/  ISETP.NE.AND.EX P0, PT, RZ, UR5, PT, P0 ;  /* 0x00000005ff007c0c */ /* 0x000fe2000bf05300 */
[----:B------:R-:W-:Y:S02]  /*0db0*/  USHF.R.U64 UR22, UR16, UR10, UR7 ;  /* 0x0000000a10167299 */ /* 0x000fe40008001207 */
[----:B------:R-:W-:Y:S02]  /*0dc0*/  USHF.R.U32.HI UR7, URZ, UR10, UR7 ;  /* 0x0000000a3f077299 */ /* 0x000fe40008011607 */
[----:B------:R-:W-:Y:S02]  /*0dd0*/  UISETP.NE.AND UP1, UPT, UR45, URZ, UPT ;  /* 0x0000003f2d00728c */ /* 0x000fe4000bf25270 */
[----:B------:R-:W-:Y:S01]  /*0de0*/  USHF.R.U64 UR23, UR22, UR18, UR7 ;  /* 0x0000001216177299 */ /* 0x000fe20008001207 */
[----:B------:R-:W-:Y:S01]  /*0df0*/  ULDC UR17, c[0x0][0x600] ;  /* 0x0001800000117ab9 */ /* 0x000fe20000000800 */
[----:B------:R-:W-:-:S02]  /*0e00*/  ULOP3.LUT UR13, URZ, UR6, URZ, 0x33, !UPT ;  /* 0x000000063f0d7292 */ /* 0x000fc4000f8e333f */
[----:B------:R-:W-:Y:S02]  /*0e10*/  UIADD3 UR15, UR17, -0x1, URZ ;  /* 0xffffffff110f7890 */ /* 0x000fe4000fffe03f */
[----:B------:R-:W-:Y:S02]  /*0e20*/  USEL UR12, UR8, UR12, !UP1 ;  /* 0x0000000c080c7287 */ /* 0x000fe4000c800000 */
[----:B------:R-:W-:Y:S01]  /*0e30*/  USHF.R.U32.HI UR7, URZ, UR18, UR7 ;  /* 0x000000123f077299 */ /* 0x000fe20008011607 */
[----:B------:R-:W-:Y:S01]  /*0e40*/  ULDC UR19, c[0x0][0x648] ;  /* 0x0001920000137ab9 */ /* 0x000fe20000000800 */
[----:B------:R-:W-:Y:S01]  /*0e50*/  ULDC UR20, c[0x0][0x638] ;  /* 0x00018e0000147ab9 */ /* 0x000fe20000000800 */
[----:B------:R-:W-:Y:S01]  /*0e60*/  UMOV UR21, 0x1 ;  /* 0x0000000100157882 */ /* 0x000fe20000000000 */
[----:B------:R-:W-:Y:S01]  /*0e70*/  UMOV UR6, UR23 ;  /* 0x0000001700067c82 */ /* 0x000fe20008000000 */
[----:B------:R-:W-:Y:S07]  /*0e80*/  @!P0 BRA `(.L_x_10) ;  /* 0x0000000000308947 */ /* 0x000fee0003800000 */
[----:B------:R-:W-:Y:S02]  /*0e90*/  ULDC UR10, c[0x0][0x64c] ;  /* 0x00019300000a7ab9 */ /* 0x000fe40000000800 */
        /* <DEDUP_REMOVED lines=8> */
[----:B------:R-:W-:-:S07]  /*0f20*/  UIMAD.WIDE.U32.X UR4, UR14, UR5, UR10, UP0 ;  /* 0x000000050e0472a5 */ /* 0x000fce00080e040a */
[----:B------:R-:W-:Y:S01]  /*0f30*/  UMOV UR6, UR4 ;  /* 0x0000000400067c82 */ /* 0x000fe20008000000 */
[----:B------:R-:W-:-:S05]  /*0f40*/  UMOV UR7, UR5 ;  /* 0x0000000500077c82 */ /* 0x000fca0008000000 */
.L_x_10:
[----:B------:R-:W-:Y:S01]  /*0f50*/  USHF.R.U64 UR5, UR6, UR19, UR7 ;  /* 0x0000001306057299 */ /* 0x000fe20008001207 */
[----:B------:R-:W-:Y:S01]  /*0f60*/  IMAD.MOV.U32 R0, RZ, RZ, 0x1 ;  /* 0x00000001ff007424 */ /* 0x000fe200078e00ff */
[----:B------:R-:W-:Y:S02]  /*0f70*/  USHF.L.U32 UR4, UR21, UR18, URZ ;  /* 0x0000001215047299 */ /* 0x000fe4000800063f */
[----:B------:R-:W-:Y:S02]  /*0f80*/  ULOP3.LUT UR13, UR22, UR13, URZ, 0xc0, !UPT ;  /* 0x0000000d160d7292 */ /* 0x000fe4000f8ec03f */
[----:B------:R-:W-:Y:S02]  /*0f90*/  UIADD3 UR6, -UR5, URZ, URZ ;  /* 0x0000003f05067290 */ /* 0x000fe4000fffe13f */
[----:B------:R-:W-:Y:S02]  /*0fa0*/  UIMAD UR13, UR4, UR5, UR13 ;  /* 0x00000005040d72a4 */ /* 0x000fe4000f8e020d */
[----:B------:R-:W-:-:S02]  /*0fb0*/  ULOP3.LUT UR15, UR16, UR15, URZ, 0xc0, !UPT ;  /* 0x0000000f100f7292 */ /* 0x000fc4000f8ec03f */
[----:B------:R-:W-:Y:S01]  /*0fc0*/  UIMAD UR4, UR6, UR20, UR23 ;  /* 0x00000014060472a4 */ /* 0x000fe2000f8e0217 */
[----:B------:R-:W-:Y:S01]  /*0fd0*/  ULDC UR5, c[0x0][0x610] ;  /* 0x0001840000057ab9 */ /* 0x000fe20000000800 */
[----:B------:R-:W-:Y:S02]  /*0fe0*/  UISETP.NE.AND UP0, UPT, UR45, URZ, UPT ;  /* 0x0000003f2d00728c */ /* 0x000fe4000bf05270 */
[----:B------:R-:W-:Y:S02]  /*0ff0*/  UIMAD UR12, UR13, UR5, UR12 ;  /* 0x000000050d0c72a4 */ /* 0x000fe4000f8e020c */
[----:B------:R-:W-:-:S04]  /*1000*/  UIMAD UR4, UR4, UR17, UR15 ;  /* 0x00000011040472a4 */ /* 0x000fc8000f8e020f */
[----:B------:R-:W-:Y:S02]  /*1010*/  USEL UR42, UR4, UR12, !UP0 ;  /* 0x0000000c042a7287 */ /* 0x000fe4000c000000 */
[----:B------:R-:W-:-:S12]  /*1020*/  USEL UR41, UR12, UR4, !UP0 ;  /* 0x000000040c297287 */ /* 0x000fd8000c000000 */
.L_x_8:
[----:B------:R-:W-:-:S08]  /*1030*/  NOP ;  /* 0x0000000000007918 */ /* 0x000fd00000000000 */
[----:B------:R-:W1:Y:S02]  /*1040*/  USETMAXREG.TRY_ALLOC.CTAPOOL UP0, 0xf0 ;  /* 0x000000f0000079c8 */ /* 0x000e640008000600 */
[----:B-1----:R-:W-:-:S13]  /*1050*/  PLOP3.LUT P0, PT, PT, PT, UP0, 0x80, 0x0 ;  /* 0x000000000000781c */ /* 0x002fda0003f0f008 */
[----:B------:R-:W-:Y:S05]  /*1060*/  @!P0 BRA `(.L_x_8) ;  /* 0xfffffffc00f08947 */ /* 0x000fea000383ffff */
[----:B------:R-:W-:Y:S01]  /*1070*/  ULDC.64 UR4, c[0x0][0x598] ;  /* 0x0001660000047ab9 */ /* 0x000fe20000000a00 */
[----:B------:R-:W-:Y:S01]  /*1080*/  ULDC.64 UR36, c[0x0][0x208] ;  /* 0x0000820000247ab9 */ /* 0x000fe20000000a00 */
[----:B------:R-:W-:-:S04]  /*1090*/  ISETP.NE.U32.AND P0, PT, RZ, UR4, PT ;  /* 0x00000004ff007c0c */ /* 0x000fc8000bf05070 */
[----:B------:R-:W-:-:S13]  /*10a0*/  ISETP.NE.AND.EX P0, PT, RZ, UR5, PT, P0 ;  /* 0x00000005ff007c0c */ /* 0x000fda000bf05300 */
[----:B------:R-:W-:Y:S05]  /*10b0*/  @!P0 BRA `(.L_x_11) ;  /* 0x00000000001c8947 */ /* 0x000fea0003800000 */
[----:B------:R-:W1:Y:S02]  /*10c0*/  LDC.64 R2, c[0x0][0x598] ;  /* 0x00016600ff027b82 */ /* 0x000e640000000a00 */
[----:B-1----:R-:W2:Y:S02]  /*10d0*/  LDG.E.64 R2, desc[UR36][R2.64] ;  /* 0x0000002402027981 */ /* 0x002ea4000c1e1b00 */
[----:B--2---:R-:W-:-:S04]  /*10e0*/  ISETP.NE.U32.AND P0, PT, R2, RZ, PT ;  /* 0x000000ff0200720c */ /* 0x004fc80003f05070 */
[----:B------:R-:W-:-:S13]  /*10f0*/  ISETP.NE.AND.EX P0, PT, R3, RZ, PT, P0 ;  /* 0x000000ff0300720c */ /* 0x000fda0003f05300 */
[----:B------:R-:W-:Y:S05]  /*1100*/  @!P0 BRA `(.L_x_11) ;  /* 0x0000000000088947 */ /* 0x000fea0003800000 */
[----:B------:R1:W5:Y:S01]  /*1110*/  LD.E R2, desc[UR36][R2.64] ;  /* 0x0000002402027980 */ /* 0x000362000c101900 */
[----:B------:R-:W-:Y:S05]  /*1120*/  BRA `(.L_x_12) ;  /* 0x0000000000247947 */ /* 0x000fea0003800000 */
.L_x_11:
[----:B------:R-:W-:Y:S02]  /*1130*/  ULDC.64 UR4, c[0x0][0x588] ;  /* 0x0001620000047ab9 */ /* 0x000fe40000000a00 */
[----:B------:R-:W-:-:S04]  /*1140*/  ISETP.NE.U32.AND P0, PT, RZ, UR4, PT ;  /* 0x00000004ff007c0c */ /* 0x000fc8000bf05070 */
[----:B------:R-:W-:-:S13]  /*1150*/  ISETP.NE.AND.EX P0, PT, RZ, UR5, PT, P0 ;  /* 0x00000005ff007c0c */ /* 0x000fda000bf05300 */
[----:B------:R-:W-:Y:S05]  /*1160*/  @!P0 BRA `(.L_x_13) ;  /* 0x00000000000c8947 */ /* 0x000fea0003800000 */
[----:B------:R-:W1:Y:S02]  /*1170*/  LDC.64 R2, c[0x0][0x588] ;  /* 0x00016200ff027b82 */ /* 0x000e640000000a00 */
[----:B-1----:R2:W5:Y:S01]  /*1180*/  LDG.E R2, desc[UR36][R2.64] ;  /* 0x0000002402027981 */ /* 0x002562000c1e1900 */
[----:B------:R-:W-:Y:S05]  /*1190*/  BRA `(.L_x_12) ;  /* 0x0000000000087947 */ /* 0x000fea0003800000 */
.L_x_13:
[----:B------:R-:W-:Y:S02]  /*11a0*/  ULDC UR4, c[0x0][0x580] ;  /* 0x0001600000047ab9 */ /* 0x000fe40000000800 */
[----:B------:R-:W-:-:S07]  /*11b0*/  MOV R2, UR4 ;  /* 0x0000000400027c02 */ /* 0x000fce0008000f00 */
.L_x_12:
[----:B------:R-:W-:Y:S02]  /*11c0*/  ULDC.64 UR4, c[0x0][0x5a0] ;  /* 0x0001680000047ab9 */ /* 0x000fe40000000a00 */
[----:B------:R-:W-:-:S04]  /*11d0*/  ISETP.NE.U32.AND P0, PT, RZ, UR4, PT ;  /* 0x00000004ff007c0c */ /* 0x000fc8000bf05070 */
[----:B------:R-:W-:-:S13]  /*11e0*/  ISETP.NE.AND.EX P0, PT, RZ, UR5, PT, P0 ;  /* 0x00000005ff007c0c */ /* 0x000fda000bf05300 */
[----:B------:R-:W-:Y:S05]  /*11f0*/  @!P0 BRA `(.L_x_14) ;  /* 0x00000000001c8947 */ /* 0x000fea0003800000 */
[----:B------:R-:W3:Y:S02]  /*1200*/  LDC.64 R4, c[0x0][0x5a0] ;  /* 0x00016800ff047b82 */ /* 0x000ee40000000a00 */
[----:B---3--:R-:W3:Y:S02]  /*1210*/  LDG.E.64 R4, desc[UR36][R4.64] ;  /* 0x0000002404047981 */ /* 0x008ee4000c1e1b00 */
[----:B---3--:R-:W-:-:S04]  /*1220*/  ISETP.NE.U32.AND P0, PT, R4, RZ, PT ;  /* 0x000000ff0400720c */ /* 0x008fc80003f05070 */
[----:B------:R-:W-:-:S13]  /*1230*/  ISETP.NE.AND.EX P0, PT, R5, RZ, PT, P0 ;  /* 0x000000ff0500720c */ /* 0x000fda0003f05300 */
[----:B------:R-:W-:Y:S05]  /*1240*/  @!P0 BRA `(.L_x_14) ;  /* 0x0000000000088947 */ /* 0x000fea0003800000 */
[----:B------:R3:W5:Y:S01]  /*1250*/  LD.E R16, desc[UR36][R4.64] ;  /* 0x0000002404107980 */ /* 0x000762000c101900 */
[----:B------:R-:W-:Y:S05]  /*1260*/  BRA `(.L_x_15) ;  /* 0x0000000000247947 */ /* 0x000fea0003800000 */
.L_x_14:
[----:B------:R-:W-:Y:S02]  /*1270*/  ULDC.64 UR4, c[0x0][0x590] ;  /* 0x0001640000047ab9 */ /* 0x000fe40000000a00 */
[----:B------:R-:W-:-:S04]  /*1280*/  ISETP.NE.U32.AND P0, PT, RZ, UR4, PT ;  /* 0x00000004ff007c0c */ /* 0x000fc8000bf05070 */
[----:B------:R-:W-:-:S13]  /*1290*/  ISETP.NE.AND.EX P0, PT, RZ, UR5, PT, P0 ;  /* 0x00000005ff007c0c */ /* 0x000fda000bf05300 */
[----:B------:R-:W-:Y:S05]  /*12a0*/  @!P0 BRA `(.L_x_16) ;  /* 0x00000000000c8947 */ /* 0x000fea0003800000 */
[----:B------:R-:W3:Y:S02]  /*12b0*/  LDC.64 R4, c[0x0][0x590] ;  /* 0x00016400ff047b82 */ /* 0x000ee40000000a00 */
[----:B---3--:R4:W5:Y:S01]  /*12c0*/  LDG.E R16, desc[UR36][R4.64] ;  /* 0x0000002404107981 */ /* 0x008962000c1e1900 */
[----:B------:R-:W-:Y:S05]  /*12d0*/  BRA `(.L_x_15) ;  /* 0x0000000000087947 */ /* 0x000fea0003800000 */
.L_x_16:
[----:B------:R-:W-:Y:S02]  /*12e0*/  ULDC UR4, c[0x0][0x584] ;  /* 0x0001610000047ab9 */ /* 0x000fe40000000800 */
[----:B------:R-:W-:-:S07]  /*12f0*/  IMAD.U32 R16, RZ, RZ, UR4 ;  /* 0x00000004ff107e24 */ /* 0x000fce000f8e00ff */
.L_x_15:
[----:B------:R-:W-:-:S13]  /*1300*/  LOP3.LUT P0, RZ, R0, 0xff, RZ, 0xc0, !PT ;  /* 0x000000ff00ff7812 */ /* 0x000fda000780c0ff */
[----:B------:R-:W-:Y:S05]  /*1310*/  @!P0 EXIT ;  /* 0x000000000000894d */ /* 0x000fea0003800000 */
[----:B------:R-:W-:Y:S01]  /*1320*/  ULDC UR4, c[0x0][0x28c] ;  /* 0x0000a30000047ab9 */ /* 0x000fe20000000800 */
[----:B------:R-:W-:Y:S01]  /*1330*/  UMOV UR38, URZ ;  /* 0x0000003f00267c82 */ /* 0x000fe20008000000 */
[----:B------:R-:W-:Y:S01]  /*1340*/  UIADD3 UR4, UR4, 0x3f, URZ ;  /* 0x0000003f04047890 */ /* 0x000fe2000fffe03f */
[----:B------:R-:W-:-:S03]  /*1350*/  UMOV UR39, URZ ;  /* 0x0000003f00277c82 */ /* 0x000fc60008000000 */
[----:B------:R-:W-:-:S04]  /*1360*/  USHF.R.S32.HI UR5, URZ, 0x1f, UR4 ;  /* 0x0000001f3f057899 */ /* 0x000fc80008011404 */
[----:B------:R-:W-:-:S04]  /*1370*/  ULEA.HI UR5, UR5, UR4, URZ, 0x6 ;  /* 0x0000000405057291 */ /* 0x000fc8000f8f303f */
[----:B------:R-:W-:-:S12]  /*1380*/  USHF.R.S32.HI UR44, URZ, 0x6, UR5 ;  /* 0x000000063f2c7899 */ /* 0x000fd80008011405 */
.L_x_546:
[----:B------:R-:W0:Y:S01]  /*1390*/  S2R R0, SR_TID.X ;  /* 0x0000000000007919 */ /* 0x000e220000002100 */
[----:B-1----:R-:W1:Y:S01]  /*13a0*/  S2UR UR7, SR_CgaCtaId ;  /* 0x00000000000779c3 */ /* 0x002e620000008800 */
[----:B------:R-:W-:Y:S02]  /*13b0*/  UMOV UR6, 0x400 ;  /* 0x0000040000067882 */ /* 0x000fe40000000000 */
[----:B-1----:R-:W-:Y:S01]  /*13c0*/  ULEA UR6, UR7, UR6, 0x18 ;  /* 0x0000000607067291 */ /* 0x002fe2000f8ec03f */
[----:B0-----:R-:W-:-:S04]  /*13d0*/  LOP3.LUT R0, R0, 0x80, RZ, 0xc0, !PT ;  /* 0x0000008000007812 */ /* 0x001fc800078ec0ff */
[----:B------:R-:W-:-:S06]  /*13e0*/  SHF.R.U32.HI R0, RZ, 0x7, R0 ;  /* 0x00000007ff007819 */ /* 0x000fcc0000011600 */
[----:B------:R-:W0:Y:S02]  /*13f0*/  SHFL.IDX PT, R0, R0, RZ, 0x1f ;  /* 0x00001fff00007589 */ /* 0x000e2400000e0000 */
[----:B0-----:R-:W-:-:S13]  /*1400*/  R2UR UR4, R0 ;  /* 0x00000000000472ca */ /* 0x001fda00000e0000 */
[----:B------:R-:W-:-:S04]  /*1410*/  ULEA.HI UR5, UR4, UR4, URZ, 0x1 ;  /* 0x0000000404057291 */ /* 0x000fc8000f8f083f */
[----:B------:R-:W-:-:S04]  /*1420*/  ULOP3.LUT UR5, UR5, 0x7fffe, URZ, 0xc0, !UPT ;  /* 0x0007fffe05057892 */ /* 0x000fc8000f8ec03f */
[----:B------:R-:W-:-:S03]  /*1430*/  UIADD3 UR5, UR4, -UR5, URZ ;  /* 0x8000000504057290 */ /* 0x000fc6000fffe03f */
[----:B------:R-:W-:Y:S01]  /*1440*/  ULDC UR4, c[0x0][0x28c] ;  /* 0x0000a30000047ab9 */ /* 0x000fe20000000800 */
[----:B------:R-:W-:Y:S01]  /*1450*/  ULEA UR5, UR5, UR6, 0xd ;  /* 0x0000000605057291 */ /* 0x000fe2000f8e683f */
[----:B------:R-:W-:-:S03]  /*1460*/  ISETP.LT.AND P0, PT, RZ, UR4, PT ;  /* 0x00000004ff007c0c */ /* 0x000fc6000bf01270 */
[----:B------:R-:W-:-:S04]  /*1470*/  UIADD3 UR5, UR5, 0x100, URZ ;  /* 0x0000010005057890 */ /* 0x000fc8000fffe03f */
[----:B------:R-:W-:-:S04]  /*1480*/  USHF.R.U32.HI UR5, URZ, 0x4, UR5 ;  /* 0x000000043f057899 */ /* 0x000fc80008011605 */
[----:B------:R-:W-:Y:S02]  /*1490*/  ULOP3.LUT UR46, UR5, 0x3fff, URZ, 0xc0, !UPT ;  /* 0x00003fff052e7892 */ /* 0x000fe4000f8ec03f */
[----:B---3--:R-:W-:Y:S10]  /*14a0*/  @P0 BRA `(.L_x_17) ;  /* 0x0000000000400947 */ /* 0x008ff40003800000 */
[----:B------:R-:W-:Y:S01]  /*14b0*/  MOV R0, 0x0 ;  /* 0x0000000000007802 */ /* 0x000fe20000000f00 */
[----:B------:R-:W-:Y:S01]  /*14c0*/  ULDC.64 UR4, c[0x4][0x68] ;  /* 0x01001a0000047ab9 */ /* 0x000fe20000000a00 */
[----:B------:R-:W-:Y:S01]  /*14d0*/  ULDC.64 UR6, c[0x4][0x8] ;  /* 0x0100020000067ab9 */ /* 0x000fe20000000a00 */
[----:B---34-:R-:W-:Y:S01]  /*14e0*/  IMAD.U32 R4, RZ, RZ, UR4 ;  /* 0x00000004ff047e24 */ /* 0x018fe2000f8e00ff */
[----:B------:R0:W1:Y:S01]  /*14f0*/  LDC.64 R14, c[0x4][R0] ;  /* 0x01000000000e7b82 */ /* 0x0000620000000a00 */
[----:B------:R-:W-:Y:S01]  /*1500*/  IMAD.U32 R5, RZ, RZ, UR5 ;  /* 0x00000005ff057e24 */ /* 0x000fe2000f8e00ff */
[----:B------:R-:W-:Y:S01]  /*1510*/  ULDC.64 UR4, c[0x4][0x70] ;  /* 0x01001c0000047ab9 */ /* 0x000fe20000000a00 */
[----:B------:R-:W-:Y:S01]  /*1520*/  IMAD.U32 R10, RZ, RZ, UR6 ;  /* 0x00000006ff0a7e24 */ /* 0x000fe2000f8e00ff */
[----:B------:R-:W-:Y:S01]  /*1530*/  MOV R6, UR4 ;  /* 0x0000000400067c02 */ /* 0x000fe20008000f00 */
[----:B------:R-:W-:Y:S01]  /*1540*/  IMAD.U32 R7, RZ, RZ, UR5 ;  /* 0x00000005ff077e24 */ /* 0x000fe2000f8e00ff */
[----:B------:R-:W-:Y:S01]  /*1550*/  MOV R8, 0x1e1 ;  /* 0x000001e100087802 */ /* 0x000fe20000000f00 */
[----:B------:R-:W-:-:S02]  /*1560*/  IMAD.U32 R11, RZ, RZ, UR7 ;  /* 0x00000007ff0b7e24 */ /* 0x000fc4000f8e00ff */
[----:B------:R-:W-:Y:S02]  /*1570*/  IMAD.MOV.U32 R12, RZ, RZ, 0x1 ;  /* 0x00000001ff0c7424 */ /* 0x000fe400078e00ff */
[----:B0-----:R-:W-:-:S07]  /*1580*/  IMAD.MOV.U32 R13, RZ, RZ, RZ ;  /* 0x000000ffff0d7224 */ /* 0x001fce00078e00ff */
[----:B------:R-:W-:-:S07]  /*1590*/  LEPC R20, `(.L_x_17) ;  /* 0x000000001014794e */ /* 0x000fce0000000000 */
[----:B-12--5:R-:W-:Y:S05]  /*15a0*/  CALL.ABS.NOINC R14 ;  /* 0x000000000e007343 */ /* 0x026fea0003c00000 */
.L_x_17:
[----:B------:R-:W-:-:S06]  /*15b0*/  ULOP3.LUT UR4, UR40, 0x1, URZ, 0xfc, !UPT ;  /* 0x0000000128047892 */ /* 0x000fcc000f8efc3f */
[----:B------:R-:W-:-:S05]  /*15c0*/  IMAD.U32 R0, RZ, RZ, UR4 ;  /* 0x00000004ff007e24 */ /* 0x000fca000f8e00ff */
[----:B------:R-:W-:-:S13]  /*15d0*/  ISETP.NE.AND P0, PT, R0, 0x3, PT ;  /* 0x000000030000780c */ /* 0x000fda0003f05270 */
[----:B------:R-:W-:Y:S05]  /*15e0*/  @!P0 BRA `(.L_x_18) ;  /* 0x0000000000048947 */ /* 0x000fea0003800000 */
[----:B------:R-:W-:Y:S01]  /*15f0*/  BPT.TRAP 0x1 ;  /* 0x000000040000795c */ /* 0x000fe20000300000 */
.L_x_18:
[----:B------:R-:W0:Y:S01]  /*1600*/  S2UR UR5, SR_CgaCtaId ;  /* 0x00000000000579c3 */ /* 0x000e220000008800 */
[----:B------:R-:W-:Y:S01]  /*1610*/  UMOV UR4, 0x400 ;  /* 0x0000040000047882 */ /* 0x000fe20000000000 */
[----:B---34-:R-:W-:Y:S01]  /*1620*/  MOV R5, UR39 ;  /* 0x0000002700057c02 */ /* 0x018fe20008000f00 */
[----:B--2---:R-:W-:-:S05]  /*1630*/  IMAD.U32 R3, RZ, RZ, UR38 ;  /* 0x00000026ff037e24 */ /* 0x004fca000f8e00ff */
[----:B------:R-:W-:Y:S01]  /*1640*/  SHF.L.U32 R3, R3, 0x1f, RZ ;  /* 0x0000001f03037819 */ /* 0x000fe200000006ff */
[----:B0-----:R-:W-:-:S06]  /*1650*/  ULEA UR4, UR5, UR4, 0x18 ;  /* 0x0000000405047291 */ /* 0x001fcc000f8ec03f */
[----:B------:R-:W-:-:S04]  /*1660*/  IMAD.U32 R0, RZ, RZ, UR4 ;  /* 0x00000004ff007e24 */ /* 0x000fc8000f8e00ff */
[----:B------:R-:W-:-:S04]  /*1670*/  IMAD R4, R5, 0x8, R0 ;  /* 0x0000000805047824 */ /* 0x000fc800078e0200 */
[----:B------:R0:W1:Y:S01]  /*1680*/  SYNCS.PHASECHK.TRANS64.TRYWAIT P1, [R4+URZ], R3 ;  /* 0x00000003040075a7 */ /* 0x000062000802017f */
[----:B------:R-:W-:Y:S05]  /*1690*/  @!P0 BRA `(.L_x_19) ;  /* 0x0000000000048947 */ /* 0x000fea0003800000 */
[----:B------:R-:W-:Y:S01]  /*16a0*/  BPT.TRAP 0x1 ;  /* 0x000000040000795c */ /* 0x000fe20000300000 */
.L_x_19:
[----:B-1----:R-:W-:Y:S05]  /*16b0*/  @P1 BRA `(.L_x_20) ;  /* 0x0000000000081947 */ /* 0x002fea0003800000 */
[----:B------:R-:W1:Y:S02]  /*16c0*/  SYNCS.PHASECHK.TRANS64.TRYWAIT P1, [R4+URZ], R3 ;  /* 0x00000003040075a7 */ /* 0x000e64000802017f */
[----:B-1----:R-:W-:Y:S05]  /*16d0*/  @!P1 BRA `(.L_x_21) ;  /* 0x000001a000a49947 */ /* 0x002fea0003800000 */
.L_x_20:
[----:B------:R-:W-:-:S04]  /*16e0*/  UISETP.LT.AND UP0, UPT, UR44, 0x1, UPT ;  /* 0x000000012c00788c */ /* 0x000fc8000bf01270 */
[----:B------:R-:W-:-:S06]  /*16f0*/  USEL UR4, UR44, 0x1, UP0 ;  /* 0x000000012c047887 */ /* 0x000fcc0008000000 */
[----:B01----:R-:W-:Y:S01]  /*1700*/  MOV R3, UR4 ;  /* 0x0000000400037c02 */ /* 0x003fe20008000f00 */
[----:B------:R-:W-:Y:S05]  /*1710*/  WARPSYNC.ALL ;  /* 0x0000000000007948 */ /* 0x000fea0003800000 */
[----:B------:R-:W-:-:S04]  /*1720*/  IADD3 R3, -R3, UR44, RZ ;  /* 0x0000002c03037c10 */ /* 0x000fc8000fffe1ff */
[----:B------:R-:W-:Y:S02]  /*1730*/  ISETP.GE.AND P1, PT, R3, 0x1, PT ;  /* 0x000000010300780c */ /* 0x000fe40003f26270 */
[----:B------:R-:W-:Y:S01]  /*1740*/  R2UR UR4, R0 ;  /* 0x00000000000472ca */ /* 0x000fe200000e0000 */
[----:B------:R-:W-:Y:S01]  /*1750*/  WARPGROUP.ARRIVE ;  /* 0x00000000000079c5 */ /* 0x000fe20000000000 */
[----:B------:R-:W-:Y:S01]  /*1760*/  UMOV UR9, 0x40000040 ;  /* 0x4000004000097882 */ /* 0x000fe20000000000 */
[----:B------:R-:W-:Y:S01]  /*1770*/  UMOV UR11, 0x40000040 ;  /* 0x40000040000b7882 */ /* 0x000fe20000000000 */
[----:B------:R-:W-:Y:S04]  /*1780*/  STL [R1+0x2c8], R17 ;  /* 0x0002c81101007387 */ /* 0x000fe80000100800 */
[----:B-----5:R-:W-:Y:S04]  /*1790*/  STL [R1+0x2c4], R16 ;  /* 0x0002c41001007387 */ /* 0x020fe80000100800 */
[----:B------:R0:W-:Y:S01]  /*17a0*/  STL [R1+0x2c0], R3 ;  /* 0x0002c00301007387 */ /* 0x0001e20000100800 */
[----:B------:R-:W-:-:S03]  /*17b0*/  UIADD3 UR4, UR4, 0x18100, URZ ;  /* 0x0001810004047890 */ /* 0x000fc6000fffe03f */
[----:B------:R1:W-:Y:S01]  /*17c0*/  STL [R1+0x2bc], R2 ;  /* 0x0002bc0201007387 */ /* 0x0003e20000100800 */
[----:B------:R-:W-:-:S03]  /*17d0*/  USHF.R.U32.HI UR4, URZ, 0x4, UR4 ;  /* 0x000000043f047899 */ /* 0x000fc60008011604 */
[----:B------:R2:W-:Y:S01]  /*17e0*/  STL [R1+0x2cc], R0 ;  /* 0x0002cc0001007387 */ /* 0x0005e20000100800 */
[----:B------:R-:W-:Y:S02]  /*17f0*/  ULOP3.LUT UR5, UR4, 0x3fff, URZ, 0xc0, !UPT ;  /* 0x00003fff04057892 */ /* 0x000fe4000f8ec03f */
[----:B------:R-:W-:Y:S02]  /*1800*/  ULOP3.LUT UR4, UR46, 0x10000, URZ, 0xfc, !UPT ;  /* 0x000100002e047892 */ /* 0x000fe4000f8efc3f */
[----:B------:R-:W-:Y:S02]  /*1810*/  ULOP3.LUT UR5, UR5, 0x10000, URZ, 0xfc, !UPT ;  /* 0x0001000005057892 */ /* 0x000fe4000f8efc3f */
[----:B------:R-:W-:Y:S02]  /*1820*/  ULEA UR6, UR39, UR4, 0xb ;  /* 0x0000000427067291 */ /* 0x000fe4000f8e583f */
[----:B------:R-:W-:-:S05]  /*1830*/  ULEA UR7, UR39, UR5, 0xb ;  /* 0x0000000527077291 */ /* 0x000fca000f8e583f */
[----:B------:R-:W-:Y:S02]  /*1840*/  UMOV UR8, UR6 ;  /* 0x0000000600087c82 */ /* 0x000fe40008000000 */
[----:B------:R-:W-:Y:S02]  /*1850*/  UMOV UR10, UR7 ;  /* 0x00000007000a7c82 */ /* 0x000fe40008000000 */
[----:B------:R-:W-:Y:S01]  /*1860*/  HGMMA.64x256x16.F32 R24, gdesc[UR8], RZ, !UPT, gsb0 ;  /* 0x03e00000081879f0 */ /* 0x000fe2000c0008ff */
[----:B------:R-:W-:Y:S01]  /*1870*/  UIADD3 UR8, UR6, 0x400, URZ ;  /* 0x0000040006087890 */ /* 0x000fe2000fffe03f */
[----:B------:R-:W-:Y:S01]  /*1880*/  UMOV UR9, 0x40000040 ;  /* 0x4000004000097882 */ /* 0x000fe20000000000 */
[----:B------:R-:W-:Y:S02]  /*1890*/  WARPGROUP.DEPBAR.LE gsb0, 0x0 ;  /* 0x00008000000079c5 */ /* 0x000fe40000010000 */
[----:B------:R-:W-:Y:S01]  /*18a0*/  STL.64 [R1], R24 ;  /* 0x0000001801007387 */ /* 0x000fe20000100a00 */
[----:B------:R-:W-:Y:S01]  /*18b0*/  IMAD.MOV.U32 R235, RZ, RZ, R46 ;  /* 0x000000ffffeb7224 */ /* 0x000fe200078e002e */
[----:B------:R-:W-:Y:S01]  /*18c0*/  MOV R232, R49 ;  /* 0x0000003100e87202 */ /* 0x000fe20000000f00 */
[----:B------:R-:W-:Y:S01]  /*18d0*/  IMAD.MOV.U32 R234, RZ, RZ, R47 ;  /* 0x000000ffffea7224 */ /* 0x000fe200078e002f */
[----:B------:R-:W-:Y:S01]  /*18e0*/  STL.64 [R1+0x8], R26 ;  /* 0x0000081a01007387 */ /* 0x000fe20000100a00 */
        /* <DEDUP_REMOVED lines=65> */
[----:B0-----:R-:W-:Y:S01]  /*1d00*/  MOV R3, R149 ;  /* 0x0000009500037202 */ /* 0x001fe20000000f00 */
[----:B------:R-:W-:Y:S01]  /*1d10*/  IMAD.MOV.U32 R176, RZ, RZ, R92 ;  /* 0x000000ffffb07224 */ /* 0x000fe200078e005c */
[----:B------:R0:W-:Y:S01]  /*1d20*/  STL.64 [R1+0x50], R44 ;  /* 0x0000502c01007387 */ /* 0x0001e20000100a00 */
[----:B------:R-:W-:-:S02]  /*1d30*/  IMAD.MOV.U32 R178, RZ, RZ, R94 ;  /* 0x000000ffffb27224 */ /* 0x000fc400078e005e */
[----:B------:R-:W-:Y:S01]  /*1d40*/  IMAD.MOV.U32 R179, RZ, RZ, R95 ;  /* 0x000000ffffb37224 */ /* 0x000fe200078e005f */
[----:B------:R-:W-:Y:S01]  /*1d50*/  STL [R1+0x580], R152 ;  /* 0x0005809801007387 */ /* 0x000fe20000100800 */
[----:B------:R-:W-:Y:S02]  /*1d60*/  IMAD.MOV.U32 R180, RZ, RZ, R96 ;  /* 0x000000ffffb47224 */ /* 0x000fe400078e0060 */
[----:B------:R-:W-:Y:S02]  /*1d70*/  IMAD.MOV.U32 R182, RZ, RZ, R98 ;  /* 0x000000ffffb67224 */ /* 0x000fe400078e0062 */
[----:B------:R-:W-:Y:S02]  /*1d80*/  IMAD.MOV.U32 R183, RZ, RZ, R99 ;  /* 0x000000ffffb77224 */ /* 0x000fe400078e0063 */
[----:B------:R-:W-:Y:S02]  /*1d90*/  IMAD.MOV.U32 R184, RZ, RZ, R100 ;  /* 0x000000ffffb87224 */ /* 0x000fe400078e0064 */
[----:B------:R-:W-:-:S02]  /*1da0*/  IMAD.MOV.U32 R186, RZ, RZ, R102 ;  /* 0x000000ffffba7224 */ /* 0x000fc400078e0066 */
[----:B------:R-:W-:Y:S02]  /*1db0*/  IMAD.MOV.U32 R187, RZ, RZ, R103 ;  /* 0x000000ffffbb7224 */ /* 0x000fe400078e0067 */
        /* <DEDUP_REMOVED lines=34> */
[----:B-1----:R-:W-:-:S02]  /*1fe0*/  IMAD.MOV.U32 R2, RZ, RZ, R150 ;  /* 0x000000ffff027224 */ /* 0x002fc400078e0096 */
[----:B--2---:R-:W-:Y:S02]  /*1ff0*/  IMAD.MOV.U32 R0, RZ, RZ, R151 ;  /* 0x000000ffff007224 */ /* 0x004fe400078e0097 */
[----:B0-----:R-:W-:-:S06]  /*2000*/  WARPGROUP.ARRIVE ;  /* 0x00000000000079c5 */ /* 0x001fcc0000000000 */
[----:B------:R-:W-:Y:S03]  /*2010*/  HGMMA.64x256x16.F32 R24, gdesc[UR8], RZ, !UPT, gsb0 ;  /* 0x03e00000081879f0 */ /* 0x000fe6000c0008ff */
[----:B------:R-:W-:Y:S02]  /*2020*/  WARPGROUP.DEPBAR.LE gsb0, 0x0 ;  /* 0x00008000000079c5 */ /* 0x000fe40000010000 */
[----:B------:R-:W-:Y:S04]  /*2030*/  STL.64 [R1+0x578], R150 ;  /* 0x0005789601007387 */ /* 0x000fe80000100a00 */
        /* <DEDUP_REMOVED lines=20> */
[----:B------:R0:W-:Y:S04]  /*2180*/  STL.64 [R1+0x4d0], R108 ;  /* 0x0004d06c01007387 */ /* 0x0001e80000100a00 */
[----:B0-----:R-:W2:Y:S04]  /*2190*/  LDL.LU R108, [R1] ;  /* 0x00000000016c7983 */ /* 0x001ea80000300800 */
[----:B------:R-:W2:Y:S04]  /*21a0*/  LDL.LU R109, [R1+0x4] ;  /* 0x00000400016d7983 */ /* 0x000ea80000300800 */
        /* <DEDUP_REMOVED lines=19> */
[----:B------:R-:W2:Y:S01]  /*22e0*/  LDL.LU R129, [R1+0x54] ;  /* 0x0000540001817983 */ /* 0x000ea20000300800 */
        /* <DEDUP_REMOVED lines=21> */
[----:B------:R-:W-:Y:S01]  /*2440*/  UIADD3 UR8, UR6, 0x2, URZ ;  /* 0x0000000206087890 */ /* 0x000fe2000fffe03f */
[----:B------:R-:W-:Y:S01]  /*2450*/  IMAD.MOV.U32 R145, RZ, RZ, R220 ;  /* 0x000000ffff917224 */ /* 0x000fe200078e00dc */
[----:B------:R-:W-:Y:S01]  /*2460*/  UIADD3 UR10, UR7, 0x2, URZ ;  /* 0x00000002070a7890 */ /* 0x000fe2000fffe03f */
[----:B------:R-:W-:Y:S01]  /*2470*/  IMAD.MOV.U32 R146, RZ, RZ, R219 ;  /* 0x000000ffff927224 */ /* 0x000fe200078e00db */
[----:B------:R-:W-:Y:S01]  /*2480*/  MOV R219, R17 ;  /* 0x0000001100db7202 */ /* 0x000fe20000000f00 */
[----:B------:R-:W-:Y:S01]  /*2490*/  IMAD.MOV.U32 R148, RZ, RZ, R217 ;  /* 0x000000ffff947224 */ /* 0x000fe200078e00d9 */
[----:B------:R-:W-:Y:S01]  /*24a0*/  UMOV UR9, 0x40000040 ;  /* 0x4000004000097882 */ /* 0x000fe20000000000 */
[----:B------:R-:W-:Y:S01]  /*24b0*/  IMAD.MOV.U32 R149, RZ, RZ, R216 ;  /* 0x000000ffff957224 */ /* 0x000fe200078e00d8 */
[----:B------:R-:W-:Y:S01]  /*24c0*/  UMOV UR11, 0x40000040 ;  /* 0x40000040000b7882 */ /* 0x000fe20000000000 */
[----:B------:R-:W-:Y:S01]  /*24d0*/  IMAD.MOV.U32 R150, RZ, RZ, R215 ;  /* 0x000000ffff967224 */ /* 0x000fe200078e00d7 */
[----:B------:R-:W-:Y:S01]  /*24e0*/  MOV R215, R21 ;  /* 0x0000001500d77202 */ /* 0x000fe20000000f00 */
        /* <DEDUP_REMOVED lines=17> */
[----:B------:R-:W-:-:S06]  /*2600*/  IMAD.MOV.U32 R234, RZ, RZ, R2 ;  /* 0x000000ffffea7224 */ /* 0x000fcc00078e0002 */
[----:B--2---:R-:W-:-:S06]  /*2610*/  WARPGROUP.ARRIVE ;  /* 0x00000000000079c5 */ /* 0x004fcc0000000000 */
[----:B------:R-:W-:Y:S03]  /*2620*/  HGMMA.64x256x16.F32 R108, gdesc[UR8], R108, gsb0 ;  /* 0x03e00000086c79f0 */ /* 0x000fe6000800086c */
[----:B------:R-:W-:Y:S02]  /*2630*/  WARPGROUP.DEPBAR.LE gsb0, 0x0 ;  /* 0x00008000000079c5 */ /* 0x000fe40000010000 */
[----:B------:R-:W-:Y:S04]  /*2640*/  STL.64 [R1], R108 ;  /* 0x0000006c01007387 */ /* 0x000fe80000100a00 */
        /* <DEDUP_REMOVED lines=63> */
[----:B0-----:R-:W2:Y:S04]  /*2a40*/  LDL.LU R152, [R1+0x580] ;  /* 0x0005800001987983 */ /* 0x001ea80000300800 */
[----:B------:R-:W3:Y:S04]  /*2a50*/  LDL.LU.64 R150, [R1+0x578] ;  /* 0x0005780001967983 */ /* 0x000ee80000300a00 */
        /* <DEDUP_REMOVED lines=20> */
[----:B------:R-:W3:Y:S01]  /*2ba0*/  LDL.LU.64 R108, [R1+0x4d0] ;  /* 0x0004d000016c7983 */ /* 0x000ee20000300a00 */
[----:B------:R-:W-:Y:S01]  /*2bb0*/  UIADD3 UR8, UR6, 0x402, URZ ;  /* 0x0000040206087890 */ /* 0x000fe2000fffe03f */
[----:B------:R-:W-:Y:S01]  /*2bc0*/  UMOV UR9, 0x40000040 ;  /* 0x4000004000097882 */ /* 0x000fe20000000000 */
[----:B---3--:R-:W-:-:S07]  /*2bd0*/  WARPGROUP.ARRIVE ;  /* 0x00000000000079c5 */ /* 0x008fce0000000000 */
[----:B------:R-:W-:Y:S03]  /*2be0*/  HGMMA.64x256x16.F32 R24, gdesc[UR8], R24, gsb0 ;  /* 0x03e00000081879f0 */ /* 0x000fe60008000818 */
        /* <DEDUP_REMOVED lines=65> */
[----:B0-----:R-:W3:Y:S04]  /*3000*/  LDL.LU.64 R24, [R1] ;  /* 0x0000000001187983 */ /* 0x001ee80000300a00 */
        /* <DEDUP_REMOVED lines=63> */
[----:B------:R-:W-:-:S02]  /*3400*/  UIADD3 UR8, UR6, 0x4, URZ ;  /* 0x0000000406087890 */ /* 0x000fc4000fffe03f */
[----:B------:R-:W-:Y:S01]  /*3410*/  UIADD3 UR10, UR7, 0x4, URZ ;  /* 0x00000004070a7890 */ /* 0x000fe2000fffe03f */
[----:B------:R-:W-:Y:S01]  /*3420*/  UMOV UR9, 0x40000040 ;  /* 0x4000004000097882 */ /* 0x000fe20000000000 */
[----:B------:R-:W-:Y:S01]  /*3430*/  UMOV UR11, 0x40000040 ;  /* 0x40000040000b7882 */ /* 0x000fe20000000000 */
[----:B---3--:R-:W-:-:S06]  /*3440*/  WARPGROUP.ARRIVE ;  /* 0x00000000000079c5 */ /* 0x008fcc0000000000 */
[----:B------:R-:W-:Y:S03]  /*3450*/  HGMMA.64x256x16.F32 R24, gdesc[UR8], R24, gsb0 ;  /* 0x03e00000081879f0 */ /* 0x000fe60008000818 */
        /* <DEDUP_REMOVED lines=41> */
[----:B------:R0:W-:Y:S01]  /*36f0*/  STL.64 [R1+0x50], R44 ;  /* 0x0000502c01007387 */ /* 0x0001e20000100a00 */
[----:B------:R-:W-:Y:S01]  /*3700*/  IMAD.MOV.U32 R208, RZ, RZ, R124 ;  /* 0x000000ffffd07224 */ /* 0x000fe200078e007c */
[----:B------:R-:W-:Y:S01]  /*3710*/  MOV R193, R109 ;  /* 0x0000006d00c17202 */ /* 0x000fe20000000f00 */
[----:B------:R-:W-:Y:S01]  /*3720*/  IMAD.MOV.U32 R206, RZ, RZ, R122 ;  /* 0x000000ffffce7224 */ /* 0x000fe200078e007a */
[----:B------:R-:W3:Y:S01]  /*3730*/  LDL.LU.64 R150, [R1+0x4c8] ;  /* 0x0004c80001967983 */ /* 0x000ee20000300a00 */
        /* <DEDUP_REMOVED lines=60> */
[----:B------:R-:W-:-:S02]  /*3b00*/  IMAD.MOV.U32 R167, RZ, RZ, R83 ;  /* 0x000000ffffa77224 */ /* 0x000fc400078e0053 */
[----:B------:R-:W-:Y:S01]  /*3b10*/  IMAD.MOV.U32 R164, RZ, RZ, R80 ;  /* 0x000000ffffa47224 */ /* 0x000fe200078e0050 */
[----:B------:R-:W3:Y:S01]  /*3b20*/  LDL.LU.64 R118, [R1+0x448] ;  /* 0x0004480001767983 */ /* 0x000ee20000300a00 */
[----:B------:R-:W-:Y:S02]  /*3b30*/  IMAD.MOV.U32 R162, RZ, RZ, R78 ;  /* 0x000000ffffa27224 */ /* 0x000fe400078e004e */
[----:B------:R-:W-:Y:S01]  /*3b40*/  IMAD.MOV.U32 R163, RZ, RZ, R79 ;  /* 0x000000ffffa37224 */ /* 0x000fe200078e004f */
[----:B------:R-:W3:Y:S01]  /*3b50*/  LDL.LU.64 R116, [R1+0x440] ;  /* 0x0004400001747983 */ /* 0x000ee20000300a00 */
[----:B------:R-:W-:Y:S02]  /*3b60*/  IMAD.MOV.U32 R160, RZ, RZ, R76 ;  /* 0x000000ffffa07224 */ /* 0x000fe400078e004c */
        /* <DEDUP_REMOVED lines=58> */
[----:B0-----:R-:W3:Y:S04]  /*3f10*/  LDL.LU.64 R44, [R1+0x320] ;  /* 0x00032000012c7983 */ /* 0x001ee80000300a00 */
        /* <DEDUP_REMOVED lines=11> */
[----:B------:R-:W-:-:S02]  /*3fd0*/  UMOV UR9, 0x40000040 ;  /* 0x4000004000097882 */ /* 0x000fc40000000000 */
[----:B--2---:R-:W-:Y:S01]  /*3fe0*/  STL [R1+0x2b8], R152 ;  /* 0x0002b89801007387 */ /* 0x004fe20000100800 */
[----:B---3--:R-:W-:-:S06]  /*3ff0*/  WARPGROUP.ARRIVE ;  /* 0x00000000000079c5 */ /* 0x008fcc0000000000 */
        /* <DEDUP_REMOVED lines=61> */
[----:B------:R-:W-:-:S02]  /*43d0*/  IMAD.MOV.U32 R145, RZ, RZ, R225 ;  /* 0x000000ffff917224 */ /* 0x000fc400078e00e1 */
[----:B------:R-:W-:Y:S01]  /*43e0*/  IMAD.MOV.U32 R146, RZ, RZ, R224 ;  /* 0x000000ffff927224 */ /* 0x000fe200078e00e0 */
[----:B------:R-:W-:Y:S01]  /*43f0*/  MOV R224, R15 ;  /* 0x0000000f00e07202 */ /* 0x000fe20000000f00 */
[----:B------:R-:W-:Y:S02]  /*4400*/  IMAD.MOV.U32 R148, RZ, RZ, R222 ;  /* 0x000000ffff947224 */ /* 0x000fe400078e00de */
[----:B------:R-:W-:Y:S02]  /*4410*/  IMAD.MOV.U32 R149, RZ, RZ, R221 ;  /* 0x000000ffff957224 */ /* 0x000fe400078e00dd */
[----:B------:R-:W-:Y:S01]  /*4420*/  IMAD.MOV.U32 R150, RZ, RZ, R220 ;  /* 0x000000ffff967224 */ /* 0x000fe200078e00dc */
[----:B------:R-:W-:Y:S01]  /*4430*/  MOV R220, R21 ;  /* 0x0000001500dc7202 */ /* 0x000fe20000000f00 */
[----:B------:R-:W-:Y:S02]  /*4440*/  IMAD.MOV.U32 R152, RZ, RZ, R218 ;  /* 0x000000ffff987224 */ /* 0x000fe400078e00da */
[----:B------:R-:W-:-:S02]  /*4450*/  IMAD.MOV.U32 R130, RZ, RZ, R0 ;  /* 0x000000ffff827224 */ /* 0x000fc400078e0000 */
[----:B------:R-:W-:Y:S01]  /*4460*/  IMAD.MOV.U32 R132, RZ, RZ, R16 ;  /* 0x000000ffff847224 */ /* 0x000fe200078e0010 */
[----:B------:R-:W-:Y:S01]  /*4470*/  UIADD3 UR8, UR6, 0x6, URZ ;  /* 0x0000000606087890 */ /* 0x000fe2000fffe03f */
[----:B------:R-:W-:Y:S01]  /*4480*/  IMAD.MOV.U32 R133, RZ, RZ, R3 ;  /* 0x000000ffff857224 */ /* 0x000fe200078e0003 */
[----:B------:R-:W-:Y:S01]  /*4490*/  UIADD3 UR10, UR7, 0x6, URZ ;  /* 0x00000006070a7890 */ /* 0x000fe2000fffe03f */
[----:B------:R-:W-:Y:S01]  /*44a0*/  IMAD.MOV.U32 R134, RZ, RZ, R2 ;  /* 0x000000ffff867224 */ /* 0x000fe200078e0002 */
[----:B------:R-:W-:Y:S01]  /*44b0*/  UMOV UR9, 0x40000040 ;  /* 0x4000004000097882 */ /* 0x000fe20000000000 */
[----:B------:R-:W-:Y:S01]  /*44c0*/  IMAD.MOV.U32 R218, RZ, RZ, R23 ;  /* 0x000000ffffda7224 */ /* 0x000fe200078e0017 */
[----:B------:R-:W-:Y:S01]  /*44d0*/  UMOV UR11, 0x40000040 ;  /* 0x40000040000b7882 */ /* 0x000fe20000000000 */
[----:B------:R-:W-:Y:S01]  /*44e0*/  IMAD.MOV.U32 R219, RZ, RZ, R22 ;  /* 0x000000ffffdb7224 */ /* 0x000fe200078e0016 */
[----:B------:R0:W5:Y:S01]  /*44f0*/  LDL.LU R0, [R1+0x2cc] ;  /* 0x0002cc0001007983 */ /* 0x0001620000300800 */
[----:B------:R-:W-:-:S02]  /*4500*/  IMAD.MOV.U32 R221, RZ, RZ, R20 ;  /* 0x000000ffffdd7224 */ /* 0x000fc400078e0014 */
[----:B------:R-:W-:Y:S01]  /*4510*/  IMAD.MOV.U32 R222, RZ, RZ, R19 ;  /* 0x000000ffffde7224 */ /* 0x000fe200078e0013 */
[----:B------:R0:W5:Y:S01]  /*4520*/  LDL.LU R17, [R1+0x2c8] ;  /* 0x0002c80001117983 */ /* 0x0001620000300800 */
[----:B------:R-:W-:Y:S02]  /*4530*/  IMAD.MOV.U32 R223, RZ, RZ, R18 ;  /* 0x000000ffffdf7224 */ /* 0x000fe400078e0012 */
[----:B------:R-:W-:Y:S01]  /*4540*/  IMAD.MOV.U32 R225, RZ, RZ, R14 ;  /* 0x000000ffffe17224 */ /* 0x000fe200078e000e */
[----:B------:R0:W5:Y:S01]  /*4550*/  LDL.LU R16, [R1+0x2c4] ;  /* 0x0002c40001107983 */ /* 0x0001620000300800 */
[----:B------:R-:W-:Y:S02]  /*4560*/  IMAD.MOV.U32 R226, RZ, RZ, R13 ;  /* 0x000000ffffe27224 */ /* 0x000fe400078e000d */
[----:B------:R-:W-:Y:S01]  /*4570*/  IMAD.MOV.U32 R227, RZ, RZ, R12 ;  /* 0x000000ffffe37224 */ /* 0x000fe200078e000c */
[----:B------:R0:W5:Y:S01]  /*4580*/  LDL.LU R3, [R1+0x2c0] ;  /* 0x0002c00001037983 */ /* 0x0001620000300800 */
[----:B------:R-:W-:-:S02]  /*4590*/  IMAD.MOV.U32 R229, RZ, RZ, R10 ;  /* 0x000000ffffe57224 */ /* 0x000fc400078e000a */
[----:B------:R-:W-:Y:S01]  /*45a0*/  IMAD.MOV.U32 R230, RZ, RZ, R9 ;  /* 0x000000ffffe67224 */ /* 0x000fe200078e0009 */
[----:B------:R0:W5:Y:S01]  /*45b0*/  LDL.LU R2, [R1+0x2bc] ;  /* 0x0002bc0001027983 */ /* 0x0001620000300800 */
        /* <DEDUP_REMOVED lines=71> */
[----:B-1----:R0:W5:Y:S04]  /*4a30*/  LDL.LU R152, [R1+0x2b8] ;  /* 0x0002b80001987983 */ /* 0x0021680000300800 */
[----:B------:R-:W2:Y:S04]  /*4a40*/  LDL.LU.64 R150, [R1+0x2b0] ;  /* 0x0002b00001967983 */ /* 0x000ea80000300a00 */
        /* <DEDUP_REMOVED lines=20> */
[----:B------:R-:W2:Y:S01]  /*4b90*/  LDL.LU.64 R108, [R1+0x208] ;  /* 0x00020800016c7983 */ /* 0x000ea20000300a00 */
[----:B------:R-:W-:Y:S01]  /*4ba0*/  UIADD3 UR8, UR6, 0x406, URZ ;  /* 0x0000040606087890 */ /* 0x000fe2000fffe03f */
[----:B------:R-:W-:Y:S01]  /*4bb0*/  UMOV UR9, 0x40000040 ;  /* 0x4000004000097882 */ /* 0x000fe20000000000 */
[----:B--2---:R-:W-:-:S07]  /*4bc0*/  WARPGROUP.ARRIVE ;  /* 0x00000000000079c5 */ /* 0x004fce0000000000 */
[----:B------:R-:W-:Y:S03]  /*4bd0*/  HGMMA.64x256x16.F32 R24, gdesc[UR8], R24, gsb0 ;  /* 0x03e00000081879f0 */ /* 0x000fe60008000818 */
[----:B------:R-:W-:Y:S02]  /*4be0*/  WARPGROUP.DEPBAR.LE gsb0, 0x0 ;  /* 0x00008000000079c5 */ /* 0x000fe40000010000 */
[----:B0-----:R-:W-:Y:S05]  /*4bf0*/  @!P1 BRA `(.L_x_22) ;  /* 0x0000004000d09947 */ /* 0x001fea0003800000 */
[----:B------:R-:W-:Y:S01]  /*4c00*/  UIADD3 UR7, UR39, 0x1, URZ ;  /* 0x0000000127077890 */ /* 0x000fe2000fffe03f */
[----:B-----5:R-:W-:Y:S01]  /*4c10*/  R2UR UR6, R3 ;  /* 0x00000000030672ca */ /* 0x020fe200000e0000 */
[----:B------:R-:W-:Y:S02]  /*4c20*/  UMOV UR12, UR39 ;  /* 0x00000027000c7c82 */ /* 0x000fe40008000000 */
[----:B------:R-:W-:-:S04]  /*4c30*/  UISETP.NE.AND UP0, UPT, UR7, 0x3, UPT ;  /* 0x000000030700788c */ /* 0x000fc8000bf05270 */
[----:B------:R-:W-:Y:S02]  /*4c40*/  USEL UR8, URZ, 0x1, UP0 ;  /* 0x000000013f087887 */ /* 0x000fe40008000000 */
[----:B------:R-:W-:Y:S02]  /*4c50*/  USEL UR7, UR7, URZ, UP0 ;  /* 0x0000003f07077287 */ /* 0x000fe40008000000 */
[----:B------:R-:W-:-:S06]  /*4c60*/  ULOP3.LUT UR8, UR38, UR8, URZ, 0x3c, !UPT ;  /* 0x0000000826087292 */ /* 0x000fcc000f8e3c3f */
[----:B------:R-:W-:-:S07]  /*4c70*/  MOV R3, UR8 ;  /* 0x0000000800037c02 */ /* 0x000fce0008000f00 */
.L_x_29:
[----:B------:R-:W-:Y:S05]  /*4c80*/  @!P0 BRA `(.L_x_23) ;  /* 0x0000000000048947 */ /* 0x000fea0003800000 */
[----:B------:R-:W-:Y:S01]  /*4c90*/  BPT.TRAP 0x1 ;  /* 0x000000040000795c */ /* 0x000fe20000300000 */
.L_x_23:
[----:B------:R-:W0:Y:S01]  /*4ca0*/  S2UR UR9, SR_CgaCtaId ;  /* 0x00000000000979c3 */ /* 0x000e220000008800 */
[----:B------:R-:W-:Y:S01]  /*4cb0*/  UMOV UR8, 0x400 ;  /* 0x0000040000087882 */ /* 0x000fe20000000000 */
[----:B------:R-:W-:Y:S01]  /*4cc0*/  IMAD.U32 R4, RZ, RZ, UR7 ;  /* 0x00000007ff047e24 */ /* 0x000fe2000f8e00ff */
[----:B------:R-:W-:Y:S01]  /*4cd0*/  SHF.L.U32 R5, R3, 0x1f, RZ ;  /* 0x0000001f03057819 */ /* 0x000fe200000006ff */
[----:B0-----:R-:W-:-:S06]  /*4ce0*/  ULEA UR8, UR9, UR8, 0x18 ;  /* 0x0000000809087291 */ /* 0x001fcc000f8ec03f */
[----:B------:R-:W-:-:S04]  /*4cf0*/  IMAD.U32 R0, RZ, RZ, UR8 ;  /* 0x00000008ff007e24 */ /* 0x000fc8000f8e00ff */
[----:B------:R-:W-:-:S04]  /*4d00*/  IMAD R4, R4, 0x8, R0 ;  /* 0x0000000804047824 */ /* 0x000fc800078e0200 */
[----:B------:R0:W1:Y:S01]  /*4d10*/  SYNCS.PHASECHK.TRANS64.TRYWAIT P1, [R4+URZ], R5 ;  /* 0x00000005040075a7 */ /* 0x000062000802017f */
[----:B------:R-:W-:Y:S05]  /*4d20*/  @!P0 BRA `(.L_x_24) ;  /* 0x0000000000048947 */ /* 0x000fea0003800000 */
[----:B------:R-:W-:Y:S01]  /*4d30*/  BPT.TRAP 0x1 ;  /* 0x000000040000795c */ /* 0x000fe20000300000 */
.L_x_24:
[----:B-1----:R-:W-:Y:S05]  /*4d40*/  @P1 BRA `(.L_x_25) ;  /* 0x0000000000081947 */ /* 0x002fea0003800000 */
[----:B------:R-:W1:Y:S02]  /*4d50*/  SYNCS.PHASECHK.TRANS64.TRYWAIT P1, [R4+URZ], R5 ;  /* 0x00000005040075a7 */ /* 0x000e64000802017f */
[----:B-1----:R-:W-:Y:S05]  /*4d60*/  @!P1 BRA `(.L_x_26) ;  /* 0x0000016c00149947 */ /* 0x002fea0003800000 */
.L_x_25:
        /* <DEDUP_REMOVED lines=64> */
[----:B--2---:R-:W2:Y:S04]  /*5170*/  LDL.LU.64 R24, [R1] ;  /* 0x0000000001187983 */ /* 0x004ea80000300a00 */
        /* <DEDUP_REMOVED lines=63> */
[----:B------:R-:W-:-:S02]  /*5570*/  ULEA UR13, UR7, UR4, 0xb ;  /* 0x00000004070d7291 */ /* 0x000fc4000f8e583f */
[----:B------:R-:W-:Y:S01]  /*5580*/  ULEA UR14, UR7, UR5, 0xb ;  /* 0x00000005070e7291 */ /* 0x000fe2000f8e583f */
[----:B------:R-:W-:Y:S01]  /*5590*/  STL [R1+0x2cc], R17 ;  /* 0x0002cc1101007387 */ /* 0x000fe20000100800 */
[----:B------:R-:W-:Y:S01]  /*55a0*/  UMOV UR9, 0x40000040 ;  /* 0x4000004000097882 */ /* 0x000fe20000000000 */
[----:B------:R-:W-:Y:S02]  /*55b0*/  UMOV UR11, 0x40000040 ;  /* 0x40000040000b7882 */ /* 0x000fe40000000000 */
[----:B------:R-:W-:Y:S01]  /*55c0*/  UMOV UR8, UR13 ;  /* 0x0000000d00087c82 */ /* 0x000fe20008000000 */
[----:B------:R-:W-:Y:S01]  /*55d0*/  STL [R1+0x2c8], R16 ;  /* 0x0002c81001007387 */ /* 0x000fe20000100800 */
[----:B------:R-:W-:-:S03]  /*55e0*/  UMOV UR10, UR14 ;  /* 0x0000000e000a7c82 */ /* 0x000fc60008000000 */
[----:B------:R-:W-:Y:S04]  /*55f0*/  STL [R1+0x2c4], R3 ;  /* 0x0002c40301007387 */ /* 0x000fe80000100800 */
[----:B------:R3:W-:Y:S04]  /*5600*/  STL [R1+0x2c0], R2 ;  /* 0x0002c00201007387 */ /* 0x0007e80000100800 */
[----:B------:R4:W-:Y:S01]  /*5610*/  STL [R1+0x2bc], R0 ;  /* 0x0002bc0001007387 */ /* 0x0009e20000100800 */
[----:B--2---:R-:W-:-:S06]  /*5620*/  WARPGROUP.ARRIVE ;  /* 0x00000000000079c5 */ /* 0x004fcc0000000000 */
[----:B------:R-:W-:Y:S03]  /*5630*/  HGMMA.64x256x16.F32 R24, gdesc[UR8], R24, gsb0 ;  /* 0x03e00000081879f0 */ /* 0x000fe60008000818 */
[----:B------:R-:W-:Y:S02]  /*5640*/  WARPGROUP.DEPBAR.LE gsb0, 0x0 ;  /* 0x00008000000079c5 */ /* 0x000fe40000010000 */
[----:B------:R-:W-:Y:S01]  /*5650*/  STL.64 [R1], R24 ;  /* 0x0000001801007387 */ /* 0x000fe20000100a00 */
[----:B---3--:R-:W-:Y:S01]  /*5660*/  MOV R2, R150 ;  /* 0x0000009600027202 */ /* 0x008fe20000000f00 */
[----:B----4-:R-:W-:Y:S01]  /*5670*/  IMAD.MOV.U32 R0, RZ, RZ, R151 ;  /* 0x000000ffff007224 */ /* 0x010fe200078e0097 */
[----:B01----:R-:W-:Y:S01]  /*5680*/  MOV R5, R147 ;  /* 0x0000009300057202 */ /* 0x003fe20000000f00 */
        /* <DEDUP_REMOVED lines=40> */
[----:B------:R-:W2:Y:S01]  /*5910*/  LDL.LU.64 R150, [R1+0x780] ;  /* 0x0007800001967983 */ /* 0x000ea20000300a00 */
        /* <DEDUP_REMOVED lines=64> */
[----:B------:R-:W-:-:S02]  /*5d20*/  IMAD.MOV.U32 R163, RZ, RZ, R79 ;  /* 0x000000ffffa37224 */ /* 0x000fc400078e004f */
[----:B------:R-:W-:Y:S01]  /*5d30*/  IMAD.MOV.U32 R160, RZ, RZ, R76 ;  /* 0x000000ffffa07224 */ /* 0x000fe200078e004c */
[----:B------:R-:W2:Y:S01]  /*5d40*/  LDL.LU.64 R116, [R1+0x6f8] ;  /* 0x0006f80001747983 */ /* 0x000ea20000300a00 */
[----:B------:R-:W-:Y:S02]  /*5d50*/  IMAD.MOV.U32 R161, RZ, RZ, R77 ;  /* 0x000000ffffa17224 */ /* 0x000fe400078e004d */
[----:B------:R-:W-:Y:S01]  /*5d60*/  IMAD.MOV.U32 R159, RZ, RZ, R75 ;  /* 0x000000ffff9f7224 */ /* 0x000fe200078e004b */
[----:B------:R-:W2:Y:S01]  /*5d70*/  LDL.LU.64 R114, [R1+0x6f0] ;  /* 0x0006f00001727983 */ /* 0x000ea20000300a00 */
[----:B------:R-:W-:Y:S02]  /*5d80*/  IMAD.MOV.U32 R156, RZ, RZ, R72 ;  /* 0x000000ffff9c7224 */ /* 0x000fe400078e0048 */
        /* <DEDUP_REMOVED lines=29> */
[----:B------:R-:W-:-:S03]  /*5f60*/  IMAD.MOV.U32 R234, RZ, RZ, R47 ;  /* 0x000000ffffea7224 */ /* 0x000fc600078e002f */
        /* <DEDUP_REMOVED lines=24> */
[----:B0-----:R-:W2:Y:S04]  /*60f0*/  LDL.LU.64 R44, [R1+0x5d8] ;  /* 0x0005d800012c7983 */ /* 0x001ea80000300a00 */
        /* <DEDUP_REMOVED lines=11> */
[----:B------:R-:W-:-:S02]  /*61b0*/  UMOV UR9, 0x40000040 ;  /* 0x4000004000097882 */ /* 0x000fc40000000000 */
[----:B------:R-:W-:Y:S01]  /*61c0*/  STL [R1+0x580], R152 ;  /* 0x0005809801007387 */ /* 0x000fe20000100800 */
[----:B--2---:R-:W-:-:S06]  /*61d0*/  WARPGROUP.ARRIVE ;  /* 0x00000000000079c5 */ /* 0x004fcc0000000000 */
        /* <DEDUP_REMOVED lines=91> */
[----:B------:R-:W-:Y:S01]  /*6790*/  IMAD.MOV.U32 R235, RZ, RZ, R0 ;  /* 0x000000ffffeb7224 */ /* 0x000fe200078e0000 */
[----:B------:R-:W-:Y:S02]  /*67a0*/  UIADD3 UR8, UR13, 0x2, URZ ;  /* 0x000000020d087890 */ /* 0x000fe4000fffe03f */
[----:B------:R-:W-:Y:S01]  /*67b0*/  UIADD3 UR10, UR14, 0x2, URZ ;  /* 0x000000020e0a7890 */ /* 0x000fe2000fffe03f */
[----:B------:R-:W-:Y:S01]  /*67c0*/  UMOV UR9, 0x40000040 ;  /* 0x4000004000097882 */ /* 0x000fe20000000000 */
[----:B------:R-:W-:Y:S01]  /*67d0*/  UMOV UR11, 0x40000040 ;  /* 0x40000040000b7882 */ /* 0x000fe20000000000 */
        /* <DEDUP_REMOVED lines=236> */
[----:B------:R-:W-:Y:S01]  /*76a0*/  STL.64 [R1+0x30], R36 ;  /* 0x0000302401007387 */ /* 0x000fe20000100a00 */
[----:B------:R-:W-:-:S03]  /*76b0*/  IMAD.MOV.U32 R5, RZ, RZ, R150 ;  /* 0x000000ffff057224 */ /* 0x000fc600078e0096 */
[----:B------:R-:W-:Y:S01]  /*76c0*/  STL.64 [R1+0x38], R38 ;  /* 0x0000382601007387 */ /* 0x000fe20000100a00 */
[----:B------:R-:W-:-:S03]  /*76d0*/  MOV R4, R151 ;  /* 0x0000009700047202 */ /* 0x000fc60000000f00 */
[----:B------:R-:W-:Y:S01]  /*76e0*/  STL.64 [R1+0x40], R40 ;  /* 0x0000402801007387 */ /* 0x000fe20000100a00 */
[----:B------:R-:W-:Y:S01]  /*76f0*/  MOV R7, R148 ;  /* 0x0000009400077202 */ /* 0x000fe20000000f00 */
[----:B------:R-:W-:Y:S02]  /*7700*/  IMAD.MOV.U32 R6, RZ, RZ, R149 ;  /* 0x000000ffff067224 */ /* 0x000fe400078e0095 */
[----:B------:R-:W-:Y:S01]  /*7710*/  STL.64 [R1+0x48], R42 ;  /* 0x0000482a01007387 */ /* 0x000fe20000100a00 */
[----:B------:R-:W-:-:S03]  /*7720*/  IMAD.MOV.U32 R9, RZ, RZ, R146 ;  /* 0x000000ffff097224 */ /* 0x000fc600078e0092 */
[----:B------:R0:W-:Y:S01]  /*7730*/  STL.64 [R1+0x50], R44 ;  /* 0x0000502c01007387 */ /* 0x0001e20000100a00 */
[----:B------:R-:W-:Y:S01]  /*7740*/  IMAD.MOV.U32 R8, RZ, RZ, R147 ;  /* 0x000000ffff087224 */ /* 0x000fe200078e0093 */
[----:B------:R-:W-:Y:S02]  /*7750*/  MOV R10, R145 ;  /* 0x00000091000a7202 */ /* 0x000fe40000000f00 */
[----:B------:R-:W3:Y:S01]  /*7760*/  LDL.LU.64 R150, [R1+0x4c8] ;  /* 0x0004c80001967983 */ /* 0x000ee20000300a00 */
[----:B------:R-:W-:Y:S01]  /*7770*/  IMAD.MOV.U32 R11, RZ, RZ, R144 ;  /* 0x000000ffff0b7224 */ /* 0x000fe200078e0090 */
[----:B------:R-:W-:Y:S02]  /*7780*/  MOV R13, R142 ;  /* 0x0000008e000d7202 */ /* 0x000fe40000000f00 */
[----:B------:R-:W3:Y:S01]  /*7790*/  LDL.LU.64 R148, [R1+0x4c0] ;  /* 0x0004c00001947983 */ /* 0x000ee20000300a00 */
[----:B------:R-:W-:-:S03]  /*77a0*/  IMAD.MOV.U32 R12, RZ, RZ, R143 ;  /* 0x000000ffff0c7224 */ /* 0x000fc600078e008f */
[----:B------:R-:W3:Y:S01]  /*77b0*/  LDL.LU.64 R146, [R1+0x4b8] ;  /* 0x0004b80001927983 */ /* 0x000ee20000300a00 */
[----:B------:R-:W-:Y:S01]  /*77c0*/  IMAD.MOV.U32 R15, RZ, RZ, R140 ;  /* 0x000000ffff0f7224 */ /* 0x000fe200078e008c */
[----:B------:R-:W-:Y:S01]  /*77d0*/  MOV R18, R139 ;  /* 0x0000008b00127202 */ /* 0x000fe20000000f00 */
[----:B------:R-:W-:Y:S01]  /*77e0*/  IMAD.MOV.U32 R14, RZ, RZ, R141 ;  /* 0x000000ffff0e7224 */ /* 0x000fe200078e008d */
        /* <DEDUP_REMOVED lines=350> */
[----:B------:R-:W-:Y:S01]  /*8dd0*/  BPT.TRAP 0x1 ;  /* 0x000000040000795c */ /* 0x000fe20000300000 */
.L_x_27:
[----:B-----5:R-:W-:Y:S01]  /*8de0*/  ISETP.NE.AND P1, PT, R17, RZ, PT ;  /* 0x000000ff1100720c */ /* 0x020fe20003f25270 */
[----:B------:R-:W-:Y:S01]  /*8df0*/  UISETP.GT.U32.AND UP0, UPT, UR40, 0x1, UPT ;  /* 0x000000012800788c */ /* 0x000fe2000bf04070 */
[----:B------:R-:W-:-:S11]  /*8e00*/  MOV R4, UR12 ;  /* 0x0000000c00047c02 */ /* 0x000fd60008000f00 */
[----:B------:R-:W-:-:S04]  /*8e10*/  @P1 IMAD R4, R4, 0x8, R0 ;  /* 0x0000000804041824 */ /* 0x000fc800078e0200 */
[----:B------:R-:W-:-:S05]  /*8e20*/  @P1 VIADD R4, R4, 0x18 ;  /* 0x0000001804041836 */ /* 0x000fca0000000000 */
[----:B------:R-:W-:-:S04]  /*8e30*/  @P1 PRMT R4, R152, 0x654, R4 ;  /* 0x0000065498041816 */ /* 0x000fc80000000004 */
[----:B------:R0:W-:Y:S01]  /*8e40*/  @P1 SYNCS.ARRIVE.TRANS64.RED.A1T0 RZ, [R4+URZ], RZ ;  /* 0x000000ff04ff19a7 */ /* 0x0001e2000810043f */
[----:B------:R-:W-:-:S13]  /*8e50*/  PLOP3.LUT P1, PT, PT, PT, UP0, 0x80, 0x0 ;  /* 0x000000000000781c */ /* 0x000fda0003f2f008 */
[----:B0-----:R-:W-:Y:S05]  /*8e60*/  @P1 BRA `(.L_x_28) ;  /* 0x0000000000041947 */ /* 0x001fea0003800000 */
[----:B------:R-:W-:Y:S01]  /*8e70*/  BPT.TRAP 0x1 ;  /* 0x000000040000795c */ /* 0x000fe20000300000 */
.L_x_28:
[----:B------:R-:W-:Y:S02]  /*8e80*/  UISETP.GT.AND UP2, UPT, UR6, 0x1, UPT ;  /* 0x000000010600788c */ /* 0x000fe4000bf44270 */
[----:B------:R-:W-:Y:S02]  /*8e90*/  UIADD3 UR7, UR7, 0x1, URZ ;  /* 0x0000000107077890 */ /* 0x000fe4000fffe03f */
[----:B------:R-:W-:Y:S02]  /*8ea0*/  UIADD3 UR12, UR12, 0x1, URZ ;  /* 0x000000010c0c7890 */ /* 0x000fe4000fffe03f */
[----:B------:R-:W-:Y:S01]  /*8eb0*/  PLOP3.LUT P1, PT, PT, PT, UP2, 0x80, 0x0 ;  /* 0x000000000000781c */ /* 0x000fe20003f2f028 */
[----:B------:R-:W-:Y:S02]  /*8ec0*/  UISETP.NE.AND UP0, UPT, UR7, 0x3, UPT ;  /* 0x000000030700788c */ /* 0x000fe4000bf05270 */
[----:B------:R-:W-:Y:S02]  /*8ed0*/  UISETP.NE.AND UP1, UPT, UR12, 0x3, UPT ;  /* 0x000000030c00788c */ /* 0x000fe4000bf25270 */
[----:B------:R-:W-:-:S02]  /*8ee0*/  USEL UR8, URZ, 0x1, UP0 ;  /* 0x000000013f087887 */ /* 0x000fc40008000000 */
[----:B------:R-:W-:Y:S02]  /*8ef0*/  UIADD3 UR6, UR6, -0x1, URZ ;  /* 0xffffffff06067890 */ /* 0x000fe4000fffe03f */
[----:B------:R-:W-:Y:S02]  /*8f00*/  USEL UR7, UR7, URZ, UP0 ;  /* 0x0000003f07077287 */ /* 0x000fe40008000000 */
[----:B------:R-:W-:Y:S01]  /*8f10*/  USEL UR12, UR12, URZ, UP1 ;  /* 0x0000003f0c0c7287 */ /* 0x000fe20008800000 */
[----:B------:R-:W-:Y:S01]  /*8f20*/  LOP3.LUT R3, R3, UR8, RZ, 0x3c, !PT ;  /* 0x0000000803037c12 */ /* 0x000fe2000f8e3cff */
[----:B------:R-:W-:Y:S10]  /*8f30*/  @P1 BRA `(.L_x_29) ;  /* 0xffffffbc00501947 */ /* 0x000ff4000383ffff */
.L_x_22:
[----:B-----5:R-:W0:Y:S02]  /*8f40*/  LDC R3, c[0x0][0x28c] ;  /* 0x0000a300ff037b82 */ /* 0x020e240000000800 */
[----:B0-----:R-:W-:-:S13]  /*8f50*/  ISETP.GE.AND P1, PT, R3, 0x1, PT ;  /* 0x000000010300780c */ /* 0x001fda0003f26270 */
[----:B------:R-:W-:Y:S05]  /*8f60*/  @!P1 BRA `(.L_x_30) ;  /* 0x0000000000549947 */ /* 0x000fea0003800000 */
[----:B------:R-:W-:Y:S05]  /*8f70*/  @!P0 BRA `(.L_x_31) ;  /* 0x0000000000048947 */ /* 0x000fea0003800000 */
[----:B------:R-:W-:Y:S01]  /*8f80*/  BPT.TRAP 0x1 ;  /* 0x000000040000795c */ /* 0x000fe20000300000 */
.L_x_31:
[----:B------:R-:W-:Y:S01]  /*8f90*/  ISETP.NE.AND P0, PT, R17, RZ, PT ;  /* 0x000000ff1100720c */ /* 0x000fe20003f05270 */
[----:B------:R-:W-:-:S12]  /*8fa0*/  BSSY B0, `(.L_x_32) ;  /* 0x000000d000007945 */ /* 0x000fd80003800000 */
[----:B------:R-:W-:Y:S05]  /*8fb0*/  @!P0 BRA `(.L_x_33) ;  /* 0x00000000002c8947 */ /* 0x000fea0003800000 */
[----:B------:R-:W-:-:S04]  /*8fc0*/  UISETP.LT.AND UP0, UPT, UR44, 0x1, UPT ;  /* 0x000000012c00788c */ /* 0x000fc8000bf01270 */
[----:B------:R-:W-:-:S04]  /*8fd0*/  USEL UR6, UR44, 0x1, UP0 ;  /* 0x000000012c067887 */ /* 0x000fc80008000000 */
[----:B------:R-:W-:-:S04]  /*8fe0*/  UIADD3 UR6, UR39, UR44, -UR6 ;  /* 0x0000002c27067290 */ /* 0x000fc8000fffe806 */
[----:B------:R-:W-:-:S04]  /*8ff0*/  UIMAD.WIDE.U32 UR4, UR6, -0x55555555, URZ ;  /* 0xaaaaaaab060478a5 */ /* 0x000fc8000f8e003f */
[----:B------:R-:W-:-:S04]  /*9000*/  USHF.R.U32.HI UR4, URZ, 0x1, UR5 ;  /* 0x000000013f047899 */ /* 0x000fc80008011605 */
[----:B------:R-:W-:-:S06]  /*9010*/  UIMAD UR6, UR4, -0x3, UR6 ;  /* 0xfffffffd040678a4 */ /* 0x000fcc000f8e0206 */
[----:B------:R-:W-:-:S05]  /*9020*/  MOV R3, UR6 ;  /* 0x0000000600037c02 */ /* 0x000fca0008000f00 */
[----:B------:R-:W-:-:S04]  /*9030*/  IMAD R0, R3, 0x8, R0 ;  /* 0x0000000803007824 */ /* 0x000fc800078e0200 */
[----:B------:R-:W-:-:S05]  /*9040*/  VIADD R0, R0, 0x18 ;  /* 0x0000001800007836 */ /* 0x000fca0000000000 */
[----:B------:R-:W-:-:S04]  /*9050*/  PRMT R0, R152, 0x654, R0 ;  /* 0x0000065498007816 */ /* 0x000fc80000000000 */
[----:B------:R0:W-:Y:S03]  /*9060*/  SYNCS.ARRIVE.TRANS64.RED.A1T0 RZ, [R0+URZ], RZ ;  /* 0x000000ff00ff79a7 */ /* 0x0001e6000810043f */
.L_x_33:
[----:B------:R-:W-:Y:S05]  /*9070*/  BSYNC B0 ;  /* 0x0000000000007941 */ /* 0x000fea0003800000 */
.L_x_32:
[----:B------:R-:W-:-:S06]  /*9080*/  UISETP.GT.U32.AND UP0, UPT, UR40, 0x1, UPT ;  /* 0x000000012800788c */ /* 0x000fcc000bf04070 */
[----:B------:R-:W-:-:S13]  /*9090*/  PLOP3.LUT P0, PT, PT, PT, UP0, 0x80, 0x0 ;  /* 0x000000000000781c */ /* 0x000fda0003f0f008 */
[----:B------:R-:W-:Y:S05]  /*90a0*/  @P0 BRA `(.L_x_30) ;  /* 0x0000000000040947 */ /* 0x000fea0003800000 */
[----:B------:R-:W-:Y:S01]  /*90b0*/  BPT.TRAP 0x1 ;  /* 0x000000040000795c */ /* 0x000fe20000300000 */
.L_x_30:
[----:B------:R-:W1:Y:S01]  /*90c0*/  S2R R8, SR_TID.X ;  /* 0x0000000000087919 */ /* 0x000e620000002100 */
[----:B------:R-:W-:Y:S01]  /*90d0*/  IMAD.MOV.U32 R19, RZ, RZ, 0x6540 ;  /* 0x00006540ff137424 */ /* 0x000fe200078e00ff */
[----:B------:R-:W-:Y:S02]  /*90e0*/  UIMAD.WIDE UR6, UR41, 0x100, URZ ;  /* 0x00000100290678a5 */ /* 0x000fe4000f8e023f */
[----:B------:R-:W-:Y:S01]  /*90f0*/  USHF.R.S32.HI UR10, URZ, 0x1f, UR43 ;  /* 0x0000001f3f0a7899 */ /* 0x000fe2000801142b */
[----:B------:R-:W-:Y:S01]  /*9100*/  ULDC.64 UR8, c[0x0][0x5d0] ;  /* 0x0001740000087ab9 */ /* 0x000fe20000000a00 */
[----:B------:R-:W-:Y:S02]  /*9110*/  USHF.L.U32 UR41, UR41, 0x8, URZ ;  /* 0x0000000829297899 */ /* 0x000fe4000800063f */
[----:B------:R-:W-:Y:S02]  /*9120*/  UIMAD UR4, UR10, UR8, URZ ;  /* 0x000000080a0472a4 */ /* 0x000fe4000f8e023f */
[----:B------:R-:W-:-:S02]  /*9130*/  UIADD3 UR39, UR44, UR39, URZ ;  /* 0x000000272c277290 */ /* 0x000fc4000fffe03f */
[----:B------:R-:W-:Y:S02]  /*9140*/  UIMAD UR4, UR43, UR9, UR4 ;  /* 0x000000092b0472a4 */ /* 0x000fe4000f8e0204 */
[----:B------:R-:W-:Y:S02]  /*9150*/  UISETP.GT.U32.AND UP1, UPT, UR39, 0x2, UPT ;  /* 0x000000022700788c */ /* 0x000fe4000bf24070 */
[----:B------:R-:W-:Y:S02]  /*9160*/  UISETP.GE.U32.AND UP2, UPT, UR44, 0x3, UPT ;  /* 0x000000032c00788c */ /* 0x000fe4000bf46070 */
[----:B------:R-:W-:Y:S01]  /*9170*/  UISETP.LT.U32.AND UP1, UPT, UR44, 0x3, UP1 ;  /* 0x000000032c00788c */ /* 0x000fe20008f21070 */
[--C-:B-1----:R-:W-:Y:S01]  /*9180*/  SHF.R.U32.HI R4, RZ, 0x7, R8.reuse ;  /* 0x00000007ff047819 */ /* 0x102fe20000011608 */
[----:B------:R-:W-:Y:S01]  /*9190*/  IMAD.SHL.U32 R18, R8, 0x2, RZ ;  /* 0x0000000208127824 */ /* 0x000fe200078e00ff */
[----:B------:R-:W-:Y:S02]  /*91a0*/  SHF.R.U32.HI R5, RZ, 0x2, R8 ;  /* 0x00000002ff057819 */ /* 0x000fe40000011608 */
[----:B------:R-:W-:-:S02]  /*91b0*/  LOP3.LUT R4, R4, 0x1, RZ, 0xc0, !PT ;  /* 0x0000000104047812 */ /* 0x000fc400078ec0ff */
[----:B------:R-:W-:Y:S02]  /*91c0*/  LOP3.LUT R6, R8, 0x60, RZ, 0xc0, !PT ;  /* 0x0000006008067812 */ /* 0x000fe400078ec0ff */
[----:B------:R-:W-:Y:S02]  /*91d0*/  LOP3.LUT R5, R5, 0x7, RZ, 0xc0, !PT ;  /* 0x0000000705057812 */ /* 0x000fe400078ec0ff */
[----:B------:R-:W-:Y:S02]  /*91e0*/  SHF.L.U32 R3, R4, 0x6, RZ ;  /* 0x0000000604037819 */ /* 0x000fe400000006ff */
[----:B------:R-:W-:Y:S02]  /*91f0*/  LOP3.LUT R18, R18, 0x6, RZ, 0xc0, !PT ;  /* 0x0000000612127812 */ /* 0x000fe400078ec0ff */
[----:B------:R-:W-:Y:S02]  /*9200*/  SHF.R.U32.HI R6, RZ, 0x1, R6 ;  /* 0x00000001ff067819 */ /* 0x000fe40000011606 */
[----:B------:R-:W-:-:S02]  /*9210*/  LOP3.LUT R3, R3, 0x40, R5, 0xe2, !PT ;  /* 0x0000004003037812 */ /* 0x000fc400078ee205 */
[----:B------:R-:W-:Y:S01]  /*9220*/  PRMT R18, R18, R19, UR42 ;  /* 0x0000002a12127e16 */ /* 0x000fe20008000013 */
[----:B------:R-:W-:Y:S01]  /*9230*/  USHF.L.U32 UR42, UR42, 0x8, URZ ;  /* 0x000000082a2a7899 */ /* 0x000fe2000800063f */
[----:B0-----:R-:W-:Y:S02]  /*9240*/  IADD3 R0, RZ, -R6, -R5 ;  /* 0x80000006ff007210 */ /* 0x001fe40007ffe805 */
[----:B------:R-:W-:Y:S02]  /*9250*/  LOP3.LUT R3, R3, UR6, R6, 0xfe, !PT ;  /* 0x0000000603037c12 */ /* 0x000fe4000f8efe06 */
[----:B------:R-:W-:Y:S01]  /*9260*/  SHF.R.S32.HI R19, RZ, 0x1f, R18 ;  /* 0x0000001fff137819 */ /* 0x000fe20000011412 */
[----:B------:R-:W-:Y:S01]  /*9270*/  IMAD R0, R4, -0x40, R0 ;  /* 0xffffffc004007824 */ /* 0x000fe200078e0200 */
[----:B------:R-:W-:Y:S01]  /*9280*/  MOV R6, UR8 ;  /* 0x0000000800067c02 */ /* 0x000fe20008000f00 */
[----:B------:R-:W-:Y:S01]  /*9290*/  ULDC UR8, c[0x0][0x284] ;  /* 0x0000a10000087ab9 */ /* 0x000fe20000000800 */
[----:B------:R-:W-:Y:S01]  /*92a0*/  MOV R5, 0xfffffffe ;  /* 0xfffffffe00057802 */ /* 0x000fe20000000f00 */
[----:B------:R-:W-:-:S02]  /*92b0*/  IMAD.U32 R153, RZ, RZ, UR8 ;  /* 0x00000008ff997e24 */ /* 0x000fc4000f8e00ff */
[----:B------:R-:W-:-:S03]  /*92c0*/  IMAD.WIDE.U32 R6, R6, UR43, R18 ;  /* 0x0000002b06067c25 */ /* 0x000fc6000f8e0012 */
[----:B------:R-:W-:Y:S01]  /*92d0*/  IADD3 R153, R153, -UR41, R0 ;  /* 0x8000002999997c10 */ /* 0x000fe2000fffe000 */
[----:B------:R-:W-:Y:S01]  /*92e0*/  VIADD R7, R7, UR4 ;  /* 0x0000000407077c36 */ /* 0x000fe20008000000 */
[----:B------:R-:W-:Y:S01]  /*92f0*/  ULDC UR4, c[0x0][0x288] ;  /* 0x0000a20000047ab9 */ /* 0x000fe20000000800 */
[----:B------:R-:W-:Y:S01]  /*9300*/  LOP3.LUT R0, R8, 0x3, RZ, 0xc0, !PT ;  /* 0x0000000308007812 */ /* 0x000fe200078ec0ff */
[----:B------:R-:W-:-:S04]  /*9310*/  UISETP.GE.AND UP0, UPT, UR42, UR4, UPT ;  /* 0x000000042a00728c */ /* 0x000fc8000bf06270 */
[----:B------:R-:W-:Y:S01]  /*9320*/  UISETP.GE.OR UP0, UPT, UR41, UR8, UP0 ;  /* 0x000000082900728c */ /* 0x000fe20008706670 */
[----:B------:R-:W-:Y:S01]  /*9330*/  IMAD R0, R0, R5, UR4 ;  /* 0x0000000400007e24 */ /* 0x000fe2000f8e0205 */
[----:B------:R-:W-:Y:S02]  /*9340*/  UIMAD.WIDE.U32 UR4, UR39, -0x55555555, URZ ;  /* 0xaaaaaaab270478a5 */ /* 0x000fe4000f8e003f */
[----:B------:R-:W-:Y:S01]  /*9350*/  USEL UR8, URZ, 0x1, !UP1 ;  /* 0x000000013f087887 */ /* 0x000fe2000c800000 */
[----:B------:R-:W-:Y:S01]  /*9360*/  VIADD R0, R0, -UR42 ;  /* 0x8000002a00007c36 */ /* 0x000fe20008000000 */
[----:B------:R-:W-:Y:S01]  /*9370*/  PLOP3.LUT P0, PT, PT, PT, UP0, 0x80, 0x0 ;  /* 0x000000000000781c */ /* 0x000fe20003f0f008 */
[----:B------:R-:W-:Y:S02]  /*9380*/  USHF.R.U32.HI UR4, URZ, 0x1, UR5 ;  /* 0x000000013f047899 */ /* 0x000fe40008011605 */
[----:B------:R-:W-:Y:S02]  /*9390*/  ULOP3.LUT UR38, UR38, UR8, URZ, 0x3c, !UPT ;  /* 0x0000000826267292 */ /* 0x000fe4000f8e3c3f */
[----:B------:R-:W-:-:S02]  /*93a0*/  UIMAD UR39, UR4, -0x3, UR39 ;  /* 0xfffffffd042778a4 */ /* 0x000fc4000f8e0227 */
[----:B------:R-:W-:Y:S01]  /*93b0*/  @UP2 ULOP3.LUT UR38, UR38, 0x1, UR4, 0x78, !UPT ;  /* 0x0000000126262892 */ /* 0x000fe2000f8e7804 */
[----:B------:R-:W-:-:S05]  /*93c0*/  UMOV UR41, 0xffffffff ;  /* 0xffffffff00297882 */ /* 0x000fca0000000000 */
[----:B------:R-:W-:Y:S06]  /*93d0*/  @P0 BRA `(.L_x_34) ;  /* 0x0000010400d80947 */ /* 0x000fec0003800000 */
[----:B------:R-:W-:Y:S01]  /*93e0*/  FSETP.NEU.AND P0, PT, R16, RZ, PT ;  /* 0x000000ff1000720b */ /* 0x000fe20003f0d000 */
[----:B------:R-:W-:Y:S01]  /*93f0*/  ULDC.64 UR8, c[0x0][0x5c8] ;  /* 0x0001720000087ab9 */ /* 0x000fe20000000a00 */
[----:B------:R-:W-:Y:S01]  /*9400*/  ISETP.GT.AND P3, PT, R153, RZ, PT ;  /* 0x000000ff9900720c */ /* 0x000fe20003f64270 */
[----:B------:R-:W-:Y:S01]  /*9410*/  UIMAD UR4, UR7, UR8, URZ ;  /* 0x00000008070472a4 */ /* 0x000fe2000f8e023f */
[----:B------:R-:W-:Y:S01]  /*9420*/  IMAD.U32 R10, RZ, RZ, UR9 ;  /* 0x00000009ff0a7e24 */ /* 0x000fe2000f8e00ff */
[----:B------:R-:W-:Y:S01]  /*9430*/  BSSY B0, `(.L_x_34) ;  /* 0x0001070000007945 */ /* 0x000fe20003800000 */
[----:B------:R-:W-:Y:S01]  /*9440*/  IMAD.WIDE.U32 R6, R3, UR8, R6 ;  /* 0x0000000803067c25 */ /* 0x000fe2000f8e0006 */
[----:B------:R-:W-:-:S03]  /*9450*/  ISETP.GT.AND P1, PT, R0, RZ, P3 ;  /* 0x000000ff0000720c */ /* 0x000fc60001f24270 */
[----:B------:R-:W-:-:S05]  /*9460*/  IMAD R10, R3, R10, UR4 ;  /* 0x00000004030a7e24 */ /* 0x000fca000f8e020a */
[----:B------:R-:W-:Y:S01]  /*9470*/  IADD3 R10, R7, R10, RZ ;  /* 0x0000000a070a7210 */ /* 0x000fe20007ffe0ff */
[----:B------:R-:W-:Y:S06]  /*9480*/  @!P0 BRA `(.L_x_35) ;  /* 0x000000b800108947 */ /* 0x000fec0003800000 */
[----:B------:R-:W0:Y:S01]  /*9490*/  LDC.64 R22, c[0x0][0x5b8] ;  /* 0x00016e00ff167b82 */ /* 0x000e220000000a00 */
[----:B------:R-:W2:Y:S01]  /*94a0*/  LDL.LU R11, [R1] ;  /* 0x00000000010b7983 */ /* 0x000ea20000300800 */
[----:B------:R-:W-:-:S06]  /*94b0*/  ULDC.64 UR4, c[0x0][0x5c0] ;  /* 0x0001700000047ab9 */ /* 0x000fcc0000000a00 */
[----:B------:R-:W1:Y:S08]  /*94c0*/  LDC.64 R14, c[0x0][0x5b0] ;  /* 0x00016c00ff0e7b82 */ /* 0x000e700000000a00 */
[----:B------:R-:W3:Y:S01]  /*94d0*/  LDC.64 R12, c[0x0][0x5a8] ;  /* 0x00016a00ff0c7b82 */ /* 0x000ee20000000a00 */
[C---:B0-----:R-:W-:Y:S02]  /*94e0*/  IMAD R159, R22.reuse, UR10, RZ ;  /* 0x0000000a169f7c24 */ /* 0x041fe4000f8e02ff */
[----:B------:R-:W-:-:S04]  /*94f0*/  IMAD.WIDE.U32 R154, R22, UR43, R18 ;  /* 0x0000002b169a7c25 */ /* 0x000fc8000f8e0012 */
[----:B------:R-:W-:Y:S02]  /*9500*/  IMAD R159, R23, UR43, R159 ;  /* 0x0000002b179f7c24 */ /* 0x000fe4000f8e029f */
[----:B-1----:R-:W-:Y:S02]  /*9510*/  IMAD R158, R14, UR7, RZ ;  /* 0x000000070e9e7c24 */ /* 0x002fe4000f8e02ff */
[----:B------:R-:W-:Y:S02]  /*9520*/  IMAD.IADD R21, R155, 0x1, R159 ;  /* 0x000000019b157824 */ /* 0x000fe400078e029f */
[----:B------:R-:W-:Y:S02]  /*9530*/  IMAD.MOV.U32 R20, RZ, RZ, R154 ;  /* 0x000000ffff147224 */ /* 0x000fe400078e009a */
[C---:B------:R-:W-:Y:S02]  /*9540*/  IMAD R158, R3.reuse, R15, R158 ;  /* 0x0000000f039e7224 */ /* 0x040fe400078e029e */
[----:B------:R-:W-:-:S05]  /*9550*/  IMAD.WIDE.U32 R4, R3, R14, R20 ;  /* 0x0000000e03047225 */ /* 0x000fca00078e0014 */
[----:B------:R-:W-:Y:S02]  /*9560*/  IADD3 R5, R5, R158, RZ ;  /* 0x0000009e05057210 */ /* 0x000fe40007ffe0ff */
[----:B---3--:R-:W-:-:S04]  /*9570*/  LEA R8, P0, R4, R12, 0x1 ;  /* 0x0000000c04087211 */ /* 0x008fc800078008ff */
[----:B------:R-:W-:-:S05]  /*9580*/  LEA.HI.X R9, R4, R13, R5, 0x1, P0 ;  /* 0x0000000d04097211 */ /* 0x000fca00000f0c05 */
[----:B------:R-:W3:Y:S01]  /*9590*/  @P1 LDG.E.LTC128B.U16 R23, desc[UR36][R8.64] ;  /* 0x0000002408171981 */ /* 0x000ee2000c1e1520 */
[----:B------:R-:W-:Y:S01]  /*95a0*/  BSSY B1, `(.L_x_36) ;  /* 0x0000011000017945 */ /* 0x000fe20003800000 */
[----:B---3--:R-:W-:-:S05]  /*95b0*/  HADD2.F32 R4, -RZ, R23.H0_H0 ;  /* 0x20000017ff047230 */ /* 0x008fca0000004100 */
[----:B------:R-:W-:-:S04]  /*95c0*/  FMUL R4, R4, R16 ;  /* 0x0000001004047220 */ /* 0x000fc80000400000 */
[----:B--2---:R-:W-:Y:S01]  /*95d0*/  FFMA R7, R11, R2, R4 ;  /* 0x000000020b077223 */ /* 0x004fe20000000004 */
[----:B------:R-:W-:-:S04]  /*95e0*/  LEA R4, P0, R6, UR4, 0x1 ;  /* 0x0000000406047c11 */ /* 0x000fc8000f8008ff */
[----:B------:R-:W-:Y:S02]  /*95f0*/  LEA.HI.X R5, R6, UR5, R10, 0x1, P0 ;  /* 0x0000000506057c11 */ /* 0x000fe400080f0c0a */
[----:B------:R-:W-:-:S05]  /*9600*/  F2FP.F16.F32.PACK_AB R6, RZ, R7 ;  /* 0x00000007ff06723e */ /* 0x000fca00000000ff */
[----:B------:R0:W-:Y:S02]  /*9610*/  @P1 STG.E.U16 desc[UR36][R4.64], R6 ;  /* 0x0000000604001986 */ /* 0x0001e4000c101524 */
[----:B0-----:R-:W-:-:S04]  /*9620*/  IMAD.WIDE.U32 R6, R3, R14, R18 ;  /* 0x0000000e03067225 */ /* 0x001fc800078e0012 */
[----:B------:R-:W-:Y:S02]  /*9630*/  IMAD.IADD R7, R158, 0x1, R7 ;  /* 0x000000019e077824 */ /* 0x000fe400078e0207 */
[----:B------:R-:W-:-:S04]  /*9640*/  IMAD.WIDE.U32 R6, R22, UR43, R6 ;  /* 0x0000002b16067c25 */ /* 0x000fc8000f8e0006 */
[----:B------:R-:W-:Y:S01]  /*9650*/  IMAD.IADD R7, R159, 0x1, R7 ;  /* 0x000000019f077824 */ /* 0x000fe200078e0207 */
[----:B------:R-:W-:-:S04]  /*9660*/  LEA R10, P0, R6, R12, 0x1 ;  /* 0x0000000c060a7211 */ /* 0x000fc800078008ff */
[----:B------:R-:W-:Y:S02]  /*9670*/  LEA.HI.X R11, R6, R13, R7, 0x1, P0 ;  /* 0x0000000d060b7211 */ /* 0x000fe400000f0c07 */
[----:B------:R-:W-:-:S13]  /*9680*/  ISETP.GT.AND P0, PT, R0, 0x1, P3 ;  /* 0x000000010000780c */ /* 0x000fda0001f04270 */
[----:B------:R-:W-:Y:S05]  /*9690*/  @!P0 BRA `(.L_x_37) ;  /* 0x0000000000048947 */ /* 0x000fea0003800000 */
[----:B------:R0:W5:Y:S02]  /*96a0*/  LDG.E.LTC128B.U16 R23, desc[UR36][R10.64+0x2] ;  /* 0x000002240a177981 */ /* 0x000164000c1e1520 */
.L_x_37:
[----:B------:R-:W-:Y:S05]  /*96b0*/  BSYNC B1 ;  /* 0x0000000000017941 */ /* 0x000fea0003800000 */
.L_x_36:
[----:B------:R-:W2:Y:S01]  /*96c0*/  LDL.LU R7, [R1+0x4] ;  /* 0x0000040001077983 */ /* 0x000ea20000300800 */
[----:B-----5:R-:W-:Y:S01]  /*96d0*/  HADD2.F32 R6, -RZ, R23.H0_H0 ;  /* 0x20000017ff067230 */ /* 0x020fe20000004100 */
[C---:B------:R-:W-:Y:S02]  /*96e0*/  SHF.L.U64.HI R157, R14.reuse, 0x3, R15 ;  /* 0x000000030e9d7819 */ /* 0x040fe4000001020f */
[----:B------:R-:W-:Y:S01]  /*96f0*/  SHF.L.U32 R156, R14, 0x3, RZ ;  /* 0x000000030e9c7819 */ /* 0x000fe200000006ff */
[----:B------:R-:W3:Y:S01]  /*9700*/  LDL.LU R160, [R1+0x8] ;  /* 0x0000080001a07983 */ /* 0x000ee20000300800 */
[----:B------:R-:W-:-:S04]  /*9710*/  FMUL R6, R6, R16 ;  /* 0x0000001006067220 */ /* 0x000fc80000400000 */
[----:B--2---:R-:W-:-:S05]  /*9720*/  FFMA R6, R7, R2, R6 ;  /* 0x0000000207067223 */ /* 0x004fca0000000006 */
[----:B------:R-:W-:-:S05]  /*9730*/  F2FP.F16.F32.PACK_AB R6, RZ, R6 ;  /* 0x00000006ff06723e */ /* 0x000fca00000000ff */
[----:B------:R1:W-:Y:S01]  /*9740*/  @P0 STG.E.U16 desc[UR36][R4.64+0x2], R6 ;  /* 0x0000020604000986 */ /* 0x0003e2000c101524 */
[----:B------:R-:W-:-:S04]  /*9750*/  ISETP.GT.AND P0, PT, R153, 0x8, PT ;  /* 0x000000089900780c */ /* 0x000fc80003f04270 */
[----:B------:R-:W-:Y:S01]  /*9760*/  ISETP.GT.AND P1, PT, R0, RZ, P0 ;  /* 0x000000ff0000720c */ /* 0x000fe20000724270 */
[----:B-1----:R-:W-:-:S04]  /*9770*/  IMAD.WIDE.U32 R6, R3, R14, R156 ;  /* 0x0000000e03067225 */ /* 0x002fc800078e009c */
[----:B------:R-:W-:Y:S01]  /*9780*/  IMAD.IADD R158, R158, 0x1, R7 ;  /* 0x000000019e9e7824 */ /* 0x000fe200078e0207 */
[----:B------:R-:W-:-:S05]  /*9790*/  IADD3 R7, P2, R154, R6, RZ ;  /* 0x000000069a077210 */ /* 0x000fca0007f5e0ff */
[----:B------:R-:W-:Y:S01]  /*97a0*/  IMAD.X R9, R158, 0x1, R21, P2 ;  /* 0x000000019e097824 */ /* 0x000fe200010e0615 */
[----:B------:R-:W-:-:S04]  /*97b0*/  LEA R8, P2, R7, R12, 0x1 ;  /* 0x0000000c07087211 */ /* 0x000fc800078408ff */
[----:B------:R-:W-:-:S05]  /*97c0*/  LEA.HI.X R9, R7, R13, R9, 0x1, P2 ;  /* 0x0000000d07097211 */ /* 0x000fca00010f0c09 */
[----:B------:R1:W2:Y:S01]  /*97d0*/  @P1 LDG.E.LTC128B.U16 R23, desc[UR36][R8.64] ;  /* 0x0000002408171981 */ /* 0x0002a2000c1e1520 */
[----:B------:R-:W-:Y:S01]  /*97e0*/  IADD3 R6, P2, R18, R6, RZ ;  /* 0x0000000612067210 */ /* 0x000fe20007f5e0ff */
[----:B------:R-:W-:Y:S01]  /*97f0*/  BSSY B1, `(.L_x_38) ;  /* 0x0000016000017945 */ /* 0x000fe20003800000 */
[----:B------:R-:W-:Y:S02]  /*9800*/  ISETP.GT.AND P4, PT, R0, 0x1, P0 ;  /* 0x000000010000780c */ /* 0x000fe40000784270 */
[----:B------:R-:W-:Y:S01]  /*9810*/  IADD3.X R7, R19, R158, RZ, P2, !PT ;  /* 0x0000009e13077210 */ /* 0x000fe200017fe4ff */
[----:B------:R-:W-:Y:S02]  /*9820*/  IMAD.U32 R158, RZ, RZ, UR9 ;  /* 0x00000009ff9e7e24 */ /* 0x000fe4000f8e00ff */
[----:B------:R-:W-:-:S04]  /*9830*/  IMAD.WIDE.U32 R6, R22, UR43, R6 ;  /* 0x0000002b16067c25 */ /* 0x000fc8000f8e0006 */
[----:B------:R-:W-:Y:S01]  /*9840*/  IMAD.IADD R7, R159, 0x1, R7 ;  /* 0x000000019f077824 */ /* 0x000fe200078e0207 */
[----:B-1----:R-:W-:-:S04]  /*9850*/  LEA R8, P2, R6, R12, 0x1 ;  /* 0x0000000c06087211 */ /* 0x002fc800078408ff */
[----:B------:R-:W-:Y:S01]  /*9860*/  LEA.HI.X R9, R6, R13, R7, 0x1, P2 ;  /* 0x0000000d06097211 */ /* 0x000fe200010f0c07 */
[----:B--2---:R-:W-:-:S05]  /*9870*/  HADD2.F32 R6, -RZ, R23.H0_H0 ;  /* 0x20000017ff067230 */ /* 0x004fca0000004100 */
[----:B------:R-:W-:-:S04]  /*9880*/  FMUL R6, R6, R16 ;  /* 0x0000001006067220 */ /* 0x000fc80000400000 */
[----:B---3--:R-:W-:Y:S01]  /*9890*/  FFMA R7, R160, R2, R6 ;  /* 0x00000002a0077223 */ /* 0x008fe20000000006 */
[----:B------:R-:W-:Y:S01]  /*98a0*/  IMAD.U32 R160, RZ, RZ, UR8 ;  /* 0x00000008ffa07e24 */ /* 0x000fe2000f8e00ff */
[----:B------:R-:W-:-:S03]  /*98b0*/  MOV R6, UR8 ;  /* 0x0000000800067c02 */ /* 0x000fc60008000f00 */
[----:B------:R-:W-:Y:S01]  /*98c0*/  IMAD.SHL.U32 R160, R160, 0x10, RZ ;  /* 0x00000010a0a07824 */ /* 0x000fe200078e00ff */
[----:B------:R-:W-:Y:S02]  /*98d0*/  SHF.L.U64.HI R158, R6, 0x4, R158 ;  /* 0x00000004069e7819 */ /* 0x000fe4000001029e */
[----:B------:R-:W-:Y:S02]  /*98e0*/  F2FP.F16.F32.PACK_AB R7, RZ, R7 ;  /* 0x00000007ff07723e */ /* 0x000fe400000000ff */
[----:B------:R-:W-:Y:S02]  /*98f0*/  IADD3 R6, P2, R160, R4, RZ ;  /* 0x00000004a0067210 */ /* 0x000fe40007f5e0ff */
[----:B------:R-:W-:Y:S02]  /*9900*/  PRMT R161, R7, 0x7610, R161 ;  /* 0x0000761007a17816 */ /* 0x000fe400000000a1 */
[----:B------:R-:W-:-:S05]  /*9910*/  IADD3.X R7, R158, R5, RZ, P2, !PT ;  /* 0x000000059e077210 */ /* 0x000fca00017fe4ff */
[----:B------:R1:W-:Y:S01]  /*9920*/  @P1 STG.E.U16 desc[UR36][R6.64], R161 ;  /* 0x000000a106001986 */ /* 0x0003e2000c101524 */
[----:B------:R-:W-:Y:S05]  /*9930*/  @!P4 BRA `(.L_x_39) ;  /* 0x000000000004c947 */ /* 0x000fea0003800000 */
[----:B------:R2:W5:Y:S02]  /*9940*/  LDG.E.LTC128B.U16 R23, desc[UR36][R8.64+0x2] ;  /* 0x0000022408177981 */ /* 0x000564000c1e1520 */
.L_x_39:
[----:B------:R-:W-:Y:S05]  /*9950*/  BSYNC B1 ;  /* 0x0000000000017941 */ /* 0x000fea0003800000 */
.L_x_38:
[----:B------:R-:W3:Y:S01]  /*9960*/  LDL.LU R162, [R1+0xc] ;  /* 0x00000c0001a27983 */ /* 0x000ee20000300800 */
[----:B-1---5:R-:W-:Y:S01]  /*9970*/  HADD2.F32 R161, -RZ, R23.H0_H0 ;  /* 0x20000017ffa17230 */ /* 0x022fe20000004100 */
[----:B------:R-:W-:Y:S01]  /*9980*/  ISETP.GT.AND P1, PT, R0, 0x8, P3 ;  /* 0x000000080000780c */ /* 0x000fe20001f24270 */
[----:B------:R-:W-:Y:S03]  /*9990*/  BSSY B1, `(.L_x_40) ;  /* 0x0000007000017945 */ /* 0x000fe60003800000 */
[----:B------:R-:W-:-:S04]  /*99a0*/  FMUL R161, R161, R16 ;  /* 0x00000010a1a17220 */ /* 0x000fc80000400000 */
[----:B---3--:R-:W-:-:S05]  /*99b0*/  FFMA R161, R162, R2, R161 ;  /* 0x00000002a2a17223 */ /* 0x008fca00000000a1 */
[----:B------:R-:W-:-:S05]  /*99c0*/  F2FP.F16.F32.PACK_AB R161, RZ, R161 ;  /* 0x000000a1ffa1723e */ /* 0x000fca00000000ff */
[----:B------:R1:W-:Y:S01]  /*99d0*/  @P4 STG.E.U16 desc[UR36][R6.64+0x2], R161 ;  /* 0x000002a106004986 */ /* 0x0003e2000c101524 */
[----:B------:R-:W-:Y:S05]  /*99e0*/  @!P1 BRA `(.L_x_41) ;  /* 0x0000000000049947 */ /* 0x000fea0003800000 */
[----:B------:R3:W5:Y:S02]  /*99f0*/  LDG.E.LTC128B.U16 R23, desc[UR36][R10.64+0x10] ;  /* 0x000010240a177981 */ /* 0x000764000c1e1520 */
.L_x_41:
[----:B------:R-:W-:Y:S05]  /*9a00*/  BSYNC B1 ;  /* 0x0000000000017941 */ /* 0x000fea0003800000 */
.L_x_40:
[----:B------:R-:W4:Y:S01]  /*9a10*/  LDL.LU R162, [R1+0x10] ;  /* 0x0000100001a27983 */ /* 0x000f220000300800 */
[----:B-1---5:R-:W-:Y:S01]  /*9a20*/  HADD2.F32 R161, -RZ, R23.H0_H0 ;  /* 0x20000017ffa17230 */ /* 0x022fe20000004100 */
[----:B------:R-:W-:Y:S01]  /*9a30*/  ISETP.GT.AND P2, PT, R0, 0x9, P3 ;  /* 0x000000090000780c */ /* 0x000fe20001f44270 */
[----:B------:R-:W-:Y:S03]  /*9a40*/  BSSY B1, `(.L_x_42) ;  /* 0x0000007000017945 */ /* 0x000fe60003800000 */
[----:B------:R-:W-:-:S04]  /*9a50*/  FMUL R161, R161, R16 ;  /* 0x00000010a1a17220 */ /* 0x000fc80000400000 */
[----:B----4-:R-:W-:-:S05]  /*9a60*/  FFMA R161, R162, R2, R161 ;  /* 0x00000002a2a17223 */ /* 0x010fca00000000a1 */
[----:B------:R-:W-:-:S05]  /*9a70*/  F2FP.F16.F32.PACK_AB R161, RZ, R161 ;  /* 0x000000a1ffa1723e */ /* 0x000fca00000000ff */
[----:B------:R1:W-:Y:S01]  /*9a80*/  @P1 STG.E.U16 desc[UR36][R4.64+0x10], R161 ;  /* 0x000010a104001986 */ /* 0x0003e2000c101524 */
[----:B------:R-:W-:Y:S05]  /*9a90*/  @!P2 BRA `(.L_x_43) ;  /* 0x000000000004a947 */ /* 0x000fea0003800000 */
[----:B------:R4:W5:Y:S02]  /*9aa0*/  LDG.E.LTC128B.U16 R23, desc[UR36][R10.64+0x12] ;  /* 0x000012240a177981 */ /* 0x000964000c1e1520 */
.L_x_43:
[----:B------:R-:W-:Y:S05]  /*9ab0*/  BSYNC B1 ;  /* 0x0000000000017941 */ /* 0x000fea0003800000 */
.L_x_42:
[----:B------:R-:W2:Y:S01]  /*9ac0*/  LDL.LU R162, [R1+0x14] ;  /* 0x0000140001a27983 */ /* 0x000ea20000300800 */
[----:B-1---5:R-:W-:Y:S01]  /*9ad0*/  HADD2.F32 R161, -RZ, R23.H0_H0 ;  /* 0x20000017ffa17230 */ /* 0x022fe20000004100 */
[----:B------:R-:W-:Y:S01]  /*9ae0*/  ISETP.GT.AND P1, PT, R0, 0x8, P0 ;  /* 0x000000080000780c */ /* 0x000fe20000724270 */
[----:B------:R-:W-:Y:S03]  /*9af0*/  BSSY B1, `(.L_x_44) ;  /* 0x0000007000017945 */ /* 0x000fe60003800000 */
[----:B------:R-:W-:-:S04]  /*9b00*/  FMUL R161, R161, R16 ;  /* 0x00000010a1a17220 */ /* 0x000fc80000400000 */
[----:B--2---:R-:W-:-:S05]  /*9b10*/  FFMA R161, R162, R2, R161 ;  /* 0x00000002a2a17223 */ /* 0x004fca00000000a1 */
[----:B------:R-:W-:-:S05]  /*9b20*/  F2FP.F16.F32.PACK_AB R161, RZ, R161 ;  /* 0x000000a1ffa1723e */ /* 0x000fca00000000ff */
[----:B------:R1:W-:Y:S01]  /*9b30*/  @P2 STG.E.U16 desc[UR36][R4.64+0x12], R161 ;  /* 0x000012a104002986 */ /* 0x0003e2000c101524 */
[----:B------:R-:W-:Y:S05]  /*9b40*/  @!P1 BRA `(.L_x_45) ;  /* 0x0000000000049947 */ /* 0x000fea0003800000 */
[----:B------:R2:W5:Y:S02]  /*9b50*/  LDG.E.LTC128B.U16 R23, desc[UR36][R8.64+0x10] ;  /* 0x0000102408177981 */ /* 0x000564000c1e1520 */
.L_x_45:
[----:B------:R-:W-:Y:S05]  /*9b60*/  BSYNC B1 ;  /* 0x0000000000017941 */ /* 0x000fea0003800000 */
.L_x_44:
        /* <DEDUP_REMOVED lines=10> */
.L_x_47:
[----:B------:R-:W-:Y:S05]  /*9c10*/  BSYNC B1 ;  /* 0x0000000000017941 */ /* 0x000fea0003800000 */
.L_x_46:
        /* <DEDUP_REMOVED lines=10> */
.L_x_49:
[----:B------:R-:W-:Y:S05]  /*9cc0*/  BSYNC B1 ;  /* 0x0000000000017941 */ /* 0x000fea0003800000 */
.L_x_48:
        /* <DEDUP_REMOVED lines=10> */
.L_x_51:
[----:B------:R-:W-:Y:S05]  /*9d70*/  BSYNC B1 ;  /* 0x0000000000017941 */ /* 0x000fea0003800000 */
.L_x_50:
        /* <DEDUP_REMOVED lines=10> */
.L_x_53:
[----:B------:R-:W-:Y:S05]  /*9e20*/  BSYNC B1 ;  /* 0x0000000000017941 */ /* 0x000fea0003800000 */
.L_x_52:
        /* <DEDUP_REMOVED lines=10> */
.L_x_55:
[----:B------:R-:W-:Y:S05]  /*9ed0*/  BSYNC B1 ;  /* 0x0000000000017941 */ /* 0x000fea0003800000 */
.L_x_54:
        /* <DEDUP_REMOVED lines=10> */
.L_x_57:
[----:B------:R-:W-:Y:S05]  /*9f80*/  BSYNC B1 ;  /* 0x0000000000017941 */ /* 0x000fea0003800000 */
.L_x_56:
        /* <DEDUP_REMOVED lines=10> */
.L_x_59:
[----:B------:R-:W-:Y:S05]  /*a030*/  BSYNC B1 ;  /* 0x0000000000017941 */ /* 0x000fea0003800000 */
.L_x_58:
        /* <DEDUP_REMOVED lines=10> */
.L_x_61:
[----:B------:R-:W-:Y:S05]  /*a0e0*/  BSYNC B1 ;  /* 0x0000000000017941 */ /* 0x000fea0003800000 */
.L_x_60:
        /* <DEDUP_REMOVED lines=10> */
.L_x_63:
[----:B------:R-:W-:Y:S05]  /*a190*/  BSYNC B1 ;  /* 0x0000000000017941 */ /* 0x000fea0003800000 */
.L_x_62:
        /* <DEDUP_REMOVED lines=10> */
.L_x_65:
[----:B------:R-:W-:Y:S05]  /*a240*/  BSYNC B1 ;  /* 0x0000000000017941 */ /* 0x000fea0003800000 */
.L_x_64:
        /* <DEDUP_REMOVED lines=10> */
.L_x_67:
[----:B------:R-:W-:Y:S05]  /*a2f0*/  BSYNC B1 ;  /* 0x0000000000017941 */ /* 0x000fea0003800000 */
.L_x_66:
        /* <DEDUP_REMOVED lines=10> */
.L_x_69:
[----:B------:R-:W-:Y:S05]  /*a3a0*/  BSYNC B1 ;  /* 0x0000000000017941 */ /* 0x000fea0003800000 */
.L_x_68:
        /* <DEDUP_REMOVED lines=10> */
.L_x_71:
[----:B------:R-:W-:Y:S05]  /*a450*/  BSYNC B1 ;  /* 0x0000000000017941 */ /* 0x000fea0003800000 */
.L_x_70:
        /* <DEDUP_REMOVED lines=10> */
.L_x_73:
[----:B------:R-:W-:Y:S05]  /*a500*/  BSYNC B1 ;  /* 0x0000000000017941 */ /* 0x000fea0003800000 */
.L_x_72:
        /* <DEDUP_REMOVED lines=10> */
.L_x_75:
[----:B------:R-:W-:Y:S05]  /*a5b0*/  BSYNC B1 ;  /* 0x0000000000017941 */ /* 0x000fea0003800000 */
.L_x_74:
        /* <DEDUP_REMOVED lines=10> */
.L_x_77:
[----:B------:R-:W-:Y:S05]  /*a660*/  BSYNC B1 ;  /* 0x0000000000017941 */ /* 0x000fea0003800000 */
.L_x_76:
        /* <DEDUP_REMOVED lines=10> */
.L_x_79:
[----:B------:R-:W-:Y:S05]  /*a710*/  BSYNC B1 ;  /* 0x0000000000017941 */ /* 0x000fea0003800000 */
.L_x_78:
        /* <DEDUP_REMOVED lines=10> */
.L_x_81:
[----:B------:R-:W-:Y:S05]  /*a7c0*/  BSYNC B1 ;  /* 0x0000000000017941 */ /* 0x000fea0003800000 */
.L_x_80:
        /* <DEDUP_REMOVED lines=10> */
.L_x_83:
[----:B------:R-:W-:Y:S05]  /*a870*/  BSYNC B1 ;  /* 0x0000000000017941 */ /* 0x000fea0003800000 */
.L_x_82:
        /* <DEDUP_REMOVED lines=10> */
.L_x_85:
[----:B------:R-:W-:Y:S05]  /*a920*/  BSYNC B1 ;  /* 0x0000000000017941 */ /* 0x000fea0003800000 */
.L_x_84:
        /* <DEDUP_REMOVED lines=10> */
.L_x_87:
[----:B------:R-:W-:Y:S05]  /*a9d0*/  BSYNC B1 ;  /* 0x0000000000017941 */ /* 0x000fea0003800000 */
.L_x_86:
        /* <DEDUP_REMOVED lines=10> */
.L_x_89:
[----:B------:R-:W-:Y:S05]  /*aa80*/  BSYNC B1 ;  /* 0x0000000000017941 */ /* 0x000fea0003800000 */
.L_x_88:
        /* <DEDUP_REMOVED lines=10> */
.L_x_91:
[----:B------:R-:W-:Y:S05]  /*ab30*/  BSYNC B1 ;  /* 0x0000000000017941 */ /* 0x000fea0003800000 */
.L_x_90:
        /* <DEDUP_REMOVED lines=10> */
.L_x_93:
[----:B------:R-:W-:Y:S05]  /*abe0*/  BSYNC B1 ;  /* 0x0000000000017941 */ /* 0x000fea0003800000 */
.L_x_92:
        /* <DEDUP_REMOVED lines=10> */
.L_x_95:
[----:B------:R-:W-:Y:S05]  /*ac90*/  BSYNC B1 ;  /* 0x0000000000017941 */ /* 0x000fea0003800000 */
.L_x_94:
        /* <DEDUP_REMOVED lines=10> */
.L_x_97:
[----:B------:R-:W-:Y:S05]  /*ad40*/  BSYNC B1 ;  /* 0x0000000000017941 */ /* 0x000fea0003800000 */
.L_x_96:
        /* <DEDUP_REMOVED lines=10> */
.L_x_99:
[----:B------:R-:W-:Y:S05]  /*adf0*/  BSYNC B1 ;  /* 0x0000000000017941 */ /* 0x000fea0003800000 */
.L_x_98:
        /* <DEDUP_REMOVED lines=10> */
.L_x_101:
[----:B------:R-:W-:Y:S05]  /*aea0*/  BSYNC B1 ;  /* 0x0000000000017941 */ /* 0x000fea0003800000 */
.L_x_100:
        /* <DEDUP_REMOVED lines=10> */
.L_x_103:
[----:B------:R-:W-:Y:S05]  /*af50*/  BSYNC B1 ;  /* 0x0000000000017941 */ /* 0x000fea0003800000 */
.L_x_102:
        /* <DEDUP_REMOVED lines=10> */
.L_x_105:
[----:B------:R-:W-:Y:S05]  /*b000*/  BSYNC B1 ;  /* 0x0000000000017941 */ /* 0x000fea0003800000 */
.L_x_104:
        /* <DEDUP_REMOVED lines=10> */
.L_x_107:
[----:B------:R-:W-:Y:S05]  /*b0b0*/  BSYNC B1 ;  /* 0x0000000000017941 */ /* 0x000fea0003800000 */
.L_x_106:
        /* <DEDUP_REMOVED lines=10> */
.L_x_109:
[----:B------:R-:W-:Y:S05]  /*b160*/  BSYNC B1 ;  /* 0x0000000000017941 */ /* 0x000fea0003800000 */
.L_x_108:
        /* <DEDUP_REMOVED lines=10> */
.L_x_111:
[----:B------:R-:W-:Y:S05]  /*b210*/  BSYNC B1 ;  /* 0x0000000000017941 */ /* 0x000fea0003800000 */
.L_x_110:
        /* <DEDUP_REMOVED lines=10> */
.L_x_113:
[----:B------:R-:W-:Y:S05]  /*b2c0*/  BSYNC B1 ;  /* 0x0000000000017941 */ /* 0x000fea0003800000 */
.L_x_112:
        /* <DEDUP_REMOVED lines=10> */
.L_x_115:
[----:B------:R-:W-:Y:S05]  /*b370*/  BSYNC B1 ;  /* 0x0000000000017941 */ /* 0x000fea0003800000 */
.L_x_114:
        /* <DEDUP_REMOVED lines=10> */
.L_x_117:
[----:B------:R-:W-:Y:S05]  /*b420*/  BSYNC B1 ;  /* 0x0000000000017941 */ /* 0x000fea0003800000 */
.L_x_116:
        /* <DEDUP_REMOVED lines=10> */
.L_x_119:
[----:B------:R-:W-:Y:S05]  /*b4d0*/  BSYNC B1 ;  /* 0x0000000000017941 */ /* 0x000fea0003800000 */
.L_x_118:
        /* <DEDUP_REMOVED lines=10> */
.L_x_121:
[----:B------:R-:W-:Y:S05]  /*b580*/  BSYNC B1 ;  /* 0x0000000000017941 */ /* 0x000fea0003800000 */
.L_x_120:
        /* <DEDUP_REMOVED lines=10> */
.L_x_123:
[----:B------:R-:W-:Y:S05]  /*b630*/  BSYNC B1 ;  /* 0x0000000000017941 */ /* 0x000fea0003800000 */
.L_x_122:
        /* <DEDUP_REMOVED lines=10> */
.L_x_125:
[----:B------:R-:W-:Y:S05]  /*b6e0*/  BSYNC B1 ;  /* 0x0000000000017941 */ /* 0x000fea0003800000 */
.L_x_124:
        /* <DEDUP_REMOVED lines=10> */
.L_x_127:
[----:B------:R-:W-:Y:S05]  /*b790*/  BSYNC B1 ;  /* 0x0000000000017941 */ /* 0x000fea0003800000 */
.L_x_126:
        /* <DEDUP_REMOVED lines=10> */
.L_x_129:
[----:B------:R-:W-:Y:S05]  /*b840*/  BSYNC B1 ;  /* 0x0000000000017941 */ /* 0x000fea0003800000 */
.L_x_128:
        /* <DEDUP_REMOVED lines=10> */
.L_x_131:
[----:B------:R-:W-:Y:S05]  /*b8f0*/  BSYNC B1 ;  /* 0x0000000000017941 */ /* 0x000fea0003800000 */
.L_x_130:
        /* <DEDUP_REMOVED lines=10> */
.L_x_133:
[----:B------:R-:W-:Y:S05]  /*b9a0*/  BSYNC B1 ;  /* 0x0000000000017941 */ /* 0x000fea0003800000 */
.L_x_132:
        /* <DEDUP_REMOVED lines=10> */
.L_x_135:
[----:B------:R-:W-:Y:S05]  /*ba50*/  BSYNC B1 ;  /* 0x0000000000017941 */ /* 0x000fea0003800000 */
.L_x_134:
        /* <DEDUP_REMOVED lines=10> */
.L_x_137:
[----:B------:R-:W-:Y:S05]  /*bb00*/  BSYNC B1 ;  /* 0x0000000000017941 */ /* 0x000fea0003800000 */
.L_x_136:
        /* <DEDUP_REMOVED lines=10> */
.L_x_139:
[----:B------:R-:W-:Y:S05]  /*bbb0*/  BSYNC B1 ;  /* 0x0000000000017941 */ /* 0x000fea0003800000 */
.L_x_138:
        /* <DEDUP_REMOVED lines=10> */
.L_x_141:
[----:B------:R-:W-:Y:S05]  /*bc60*/  BSYNC B1 ;  /* 0x0000000000017941 */ /* 0x000fea0003800000 */
.L_x_140:
        /* <DEDUP_REMOVED lines=10> */
.L_x_143:
[----:B------:R-:W-:Y:S05]  /*bd10*/  BSYNC B1 ;  /* 0x0000000000017941 */ /* 0x000fea0003800000 */
.L_x_142:
        /* <DEDUP_REMOVED lines=10> */
.L_x_145:
[----:B------:R-:W-:Y:S05]  /*bdc0*/  BSYNC B1 ;  /* 0x0000000000017941 */ /* 0x000fea0003800000 */
.L_x_144:
        /* <DEDUP_REMOVED lines=10> */
.L_x_147:
[----:B------:R-:W-:Y:S05]  /*be70*/  BSYNC B1 ;  /* 0x0000000000017941 */ /* 0x000fea0003800000 */
.L_x_146:
        /* <DEDUP_REMOVED lines=10> */
.L_x_149:
[----:B------:R-:W-:Y:S05]  /*bf20*/  BSYNC B1 ;  /* 0x0000000000017941 */ /* 0x000fea0003800000 */
.L_x_148:
        /* <DEDUP_REMOVED lines=10> */
.L_x_151:
[----:B------:R-:W-:Y:S05]  /*bfd0*/  BSYNC B1 ;  /* 0x0000000000017941 */ /* 0x000fea0003800000 */
.L_x_150:
        /* <DEDUP_REMOVED lines=10> */
.L_x_153:
[----:B------:R-:W-:Y:S05]  /*c080*/  BSYNC B1 ;  /* 0x0000000000017941 */ /* 0x000fea0003800000 */
.L_x_152:
        /* <DEDUP_REMOVED lines=10> */
.L_x_155:
[----:B------:R-:W-:Y:S05]  /*c130*/  BSYNC B1 ;  /* 0x0000000000017941 */ /* 0x000fea0003800000 */
.L_x_154:
        /* <DEDUP_REMOVED lines=10> */
.L_x_157:
[----:B------:R-:W-:Y:S05]  /*c1e0*/  BSYNC B1 ;  /* 0x0000000000017941 */ /* 0x000fea0003800000 */
.L_x_156:
        /* <DEDUP_REMOVED lines=10> */
.L_x_159:
[----:B------:R-:W-:Y:S05]  /*c290*/  BSYNC B1 ;  /* 0x0000000000017941 */ /* 0x000fea0003800000 */
.L_x_158:
        /* <DEDUP_REMOVED lines=10> */
.L_x_161:
[----:B------:R-:W-:Y:S05]  /*c340*/  BSYNC B1 ;  /* 0x0000000000017941 */ /* 0x000fea0003800000 */
.L_x_160:
        /* <DEDUP_REMOVED lines=10> */
.L_x_163:
[----:B------:R-:W-:Y:S05]  /*c3f0*/  BSYNC B1 ;  /* 0x0000000000017941 */ /* 0x000fea0003800000 */
.L_x_162:
        /* <DEDUP_REMOVED lines=10> */
.L_x_165:
[----:B------:R-:W-:Y:S05]  /*c4a0*/  BSYNC B1 ;  /* 0x0000000000017941 */ /* 0x000fea0003800000 */
.L_x_164:
        /* <DEDUP_REMOVED lines=10> */
.L_x_167:
[----:B------:R-:W-:Y:S05]  /*c550*/  BSYNC B1 ;  /* 0x0000000000017941 */ /* 0x000fea0003800000 */
.L_x_166:
        /* <DEDUP_REMOVED lines=10> */
.L_x_169:
[----:B------:R-:W-:Y:S05]  /*c600*/  BSYNC B1 ;  /* 0x0000000000017941 */ /* 0x000fea0003800000 */
.L_x_168:
        /* <DEDUP_REMOVED lines=10> */
.L_x_171:
[----:B------:R-:W-:Y:S05]  /*c6b0*/  BSYNC B1 ;  /* 0x0000000000017941 */ /* 0x000fea0003800000 */
.L_x_170:
        /* <DEDUP_REMOVED lines=10> */
.L_x_173:
[----:B------:R-:W-:Y:S05]  /*c760*/  BSYNC B1 ;  /* 0x0000000000017941 */ /* 0x000fea0003800000 */
.L_x_172:
        /* <DEDUP_REMOVED lines=10> */
.L_x_175:
[----:B------:R-:W-:Y:S05]  /*c810*/  BSYNC B1 ;  /* 0x0000000000017941 */ /* 0x000fea0003800000 */
.L_x_174:
        /* <DEDUP_REMOVED lines=10> */
.L_x_177:
[----:B------:R-:W-:Y:S05]  /*c8c0*/  BSYNC B1 ;  /* 0x0000000000017941 */ /* 0x000fea0003800000 */
.L_x_176:
        /* <DEDUP_REMOVED lines=10> */
.L_x_179:
[----:B------:R-:W-:Y:S05]  /*c970*/  BSYNC B1 ;  /* 0x0000000000017941 */ /* 0x000fea0003800000 */
.L_x_178:
        /* <DEDUP_REMOVED lines=10> */
.L_x_181:
[----:B------:R-:W-:Y:S05]  /*ca20*/  BSYNC B1 ;  /* 0x0000000000017941 */ /* 0x000fea0003800000 */
.L_x_180:
        /* <DEDUP_REMOVED lines=10> */
.L_x_183:
[----:B------:R-:W-:Y:S05]  /*cad0*/  BSYNC B1 ;  /* 0x0000000000017941 */ /* 0x000fea0003800000 */
.L_x_182:
        /* <DEDUP_REMOVED lines=10> */
.L_x_185:
[----:B------:R-:W-:Y:S05]  /*cb80*/  BSYNC B1 ;  /* 0x0000000000017941 */ /* 0x000fea0003800000 */
.L_x_184:
        /* <DEDUP_REMOVED lines=10> */
.L_x_187:
[----:B------:R-:W-:Y:S05]  /*cc30*/  BSYNC B1 ;  /* 0x0000000000017941 */ /* 0x000fea0003800000 */
.L_x_186:
        /* <DEDUP_REMOVED lines=10> */
.L_x_189:
[----:B------:R-:W-:Y:S05]  /*cce0*/  BSYNC B1 ;  /* 0x0000000000017941 */ /* 0x000fea0003800000 */
.L_x_188:
        /* <DEDUP_REMOVED lines=10> */
.L_x_191:
[----:B------:R-:W-:Y:S05]  /*cd90*/  BSYNC B1 ;  /* 0x0000000000017941 */ /* 0x000fea0003800000 */
.L_x_190:
        /* <DEDUP_REMOVED lines=10> */
.L_x_193:
[----:B------:R-:W-:Y:S05]  /*ce40*/  BSYNC B1 ;  /* 0x0000000000017941 */ /* 0x000fea0003800000 */
.L_x_192:
        /* <DEDUP_REMOVED lines=10> */
.L_x_195:
[----:B------:R-:W-:Y:S05]  /*cef0*/  BSYNC B1 ;  /* 0x0000000000017941 */ /* 0x000fea0003800000 */
.L_x_194:
        /* <DEDUP_REMOVED lines=10> */
.L_x_197:
[----:B------:R-:W-:Y:S05]  /*cfa0*/  BSYNC B1 ;  /* 0x0000000000017941 */ /* 0x000fea0003800000 */
.L_x_196:
        /* <DEDUP_REMOVED lines=10> */
.L_x_199:
[----:B------:R-:W-:Y:S05]  /*d050*/  BSYNC B1 ;  /* 0x0000000000017941 */ /* 0x000fea0003800000 */
.L_x_198:
        /* <DEDUP_REMOVED lines=10> */
.L_x_201:
[----:B------:R-:W-:Y:S05]  /*d100*/  BSYNC B1 ;  /* 0x0000000000017941 */ /* 0x000fea0003800000 */
.L_x_200:
        /* <DEDUP_REMOVED lines=10> */
.L_x_203:
[----:B------:R-:W-:Y:S05]  /*d1b0*/  BSYNC B1 ;  /* 0x0000000000017941 */ /* 0x000fea0003800000 */
.L_x_202:
        /* <DEDUP_REMOVED lines=10> */
.L_x_205:
[----:B------:R-:W-:Y:S05]  /*d260*/  BSYNC B1 ;  /* 0x0000000000017941 */ /* 0x000fea0003800000 */
.L_x_204:
        /* <DEDUP_REMOVED lines=10> */
.L_x_207:
[----:B------:R-:W-:Y:S05]  /*d310*/  BSYNC B1 ;  /* 0x0000000000017941 */ /* 0x000fea0003800000 */
.L_x_206:
        /* <DEDUP_REMOVED lines=10> */
.L_x_209:
[----:B------:R-:W-:Y:S05]  /*d3c0*/  BSYNC B1 ;  /* 0x0000000000017941 */ /* 0x000fea0003800000 */
.L_x_208:
        /* <DEDUP_REMOVED lines=10> */
.L_x_211:
[----:B------:R-:W-:Y:S05]  /*d470*/  BSYNC B1 ;  /* 0x0000000000017941 */ /* 0x000fea0003800000 */
.L_x_210:
        /* <DEDUP_REMOVED lines=10> */
.L_x_213:
[----:B------:R-:W-:Y:S05]  /*d520*/  BSYNC B1 ;  /* 0x0000000000017941 */ /* 0x000fea0003800000 */
.L_x_212:
        /* <DEDUP_REMOVED lines=10> */
.L_x_215:
[----:B------:R-:W-:Y:S05]  /*d5d0*/  BSYNC B1 ;  /* 0x0000000000017941 */ /* 0x000fea0003800000 */
.L_x_214:
        /* <DEDUP_REMOVED lines=10> */
.L_x_217:
[----:B------:R-:W-:Y:S05]  /*d680*/  BSYNC B1 ;  /* 0x0000000000017941 */ /* 0x000fea0003800000 */
.L_x_216:
        /* <DEDUP_REMOVED lines=10> */
.L_x_219:
[----:B------:R-:W-:Y:S05]  /*d730*/  BSYNC B1 ;  /* 0x0000000000017941 */ /* 0x000fea0003800000 */
.L_x_218:
        /* <DEDUP_REMOVED lines=10> */
.L_x_221:
[----:B------:R-:W-:Y:S05]  /*d7e0*/  BSYNC B1 ;  /* 0x0000000000017941 */ /* 0x000fea0003800000 */
.L_x_220:
        /* <DEDUP_REMOVED lines=10> */
.L_x_223:
[----:B------:R-:W-:Y:S05]  /*d890*/  BSYNC B1 ;  /* 0x0000000000017941 */ /* 0x000fea0003800000 */
.L_x_222:
        /* <DEDUP_REMOVED lines=10> */
.L_x_225:
[----:B------:R-:W-:Y:S05]  /*d940*/  BSYNC B1 ;  /* 0x0000000000017941 */ /* 0x000fea0003800000 */
.L_x_224:
        /* <DEDUP_REMOVED lines=10> */
.L_x_227:
[----:B------:R-:W-:Y:S05]  /*d9f0*/  BSYNC B1 ;  /* 0x0000000000017941 */ /* 0x000fea0003800000 */
.L_x_226:
        /* <DEDUP_REMOVED lines=10> */
.L_x_229:
[----:B------:R-:W-:Y:S05]  /*daa0*/  BSYNC B1 ;  /* 0x0000000000017941 */ /* 0x000fea0003800000 */
.L_x_228:
        /* <DEDUP_REMOVED lines=10> */
.L_x_231:
[----:B------:R-:W-:Y:S05]  /*db50*/  BSYNC B1 ;  /* 0x0000000000017941 */ /* 0x000fea0003800000 */
.L_x_230:
        /* <DEDUP_REMOVED lines=10> */
.L_x_233:
[----:B------:R-:W-:Y:S05]  /*dc00*/  BSYNC B1 ;  /* 0x0000000000017941 */ /* 0x000fea0003800000 */
.L_x_232:
        /* <DEDUP_REMOVED lines=10> */
.L_x_235:
[----:B------:R-:W-:Y:S05]  /*dcb0*/  BSYNC B1 ;  /* 0x0000000000017941 */ /* 0x000fea0003800000 */
.L_x_234:
        /* <DEDUP_REMOVED lines=10> */
.L_x_237:
[----:B------:R-:W-:Y:S05]  /*dd60*/  BSYNC B1 ;  /* 0x0000000000017941 */ /* 0x000fea0003800000 */
.L_x_236:
        /* <DEDUP_REMOVED lines=10> */
.L_x_239:
[----:B------:R-:W-:Y:S05]  /*de10*/  BSYNC B1 ;  /* 0x0000000000017941 */ /* 0x000fea0003800000 */
.L_x_238:
        /* <DEDUP_REMOVED lines=10> */
.L_x_241:
[----:B------:R-:W-:Y:S05]  /*dec0*/  BSYNC B1 ;  /* 0x0000000000017941 */ /* 0x000fea0003800000 */
.L_x_240:
        /* <DEDUP_REMOVED lines=10> */
.L_x_243:
[----:B------:R-:W-:Y:S05]  /*df70*/  BSYNC B1 ;  /* 0x0000000000017941 */ /* 0x000fea0003800000 */
.L_x_242:
        /* <DEDUP_REMOVED lines=10> */
.L_x_245:
[----:B------:R-:W-:Y:S05]  /*e020*/  BSYNC B1 ;  /* 0x0000000000017941 */ /* 0x000fea0003800000 */
.L_x_244:
        /* <DEDUP_REMOVED lines=10> */
.L_x_247:
[----:B------:R-:W-:Y:S05]  /*e0d0*/  BSYNC B1 ;  /* 0x0000000000017941 */ /* 0x000fea0003800000 */
.L_x_246:
        /* <DEDUP_REMOVED lines=10> */
.L_x_249:
[----:B------:R-:W-:Y:S05]  /*e180*/  BSYNC B1 ;  /* 0x0000000000017941 */ /* 0x000fea0003800000 */
.L_x_248:
        /* <DEDUP_REMOVED lines=10> */
.L_x_251:
[----:B------:R-:W-:Y:S05]  /*e230*/  BSYNC B1 ;  /* 0x0000000000017941 */ /* 0x000fea0003800000 */
.L_x_250:
        /* <DEDUP_REMOVED lines=10> */
.L_x_253:
[----:B------:R-:W-:Y:S05]  /*e2e0*/  BSYNC B1 ;  /* 0x0000000000017941 */ /* 0x000fea0003800000 */
.L_x_252:
        /* <DEDUP_REMOVED lines=10> */
.L_x_255:
[----:B------:R-:W-:Y:S05]  /*e390*/  BSYNC B1 ;  /* 0x0000000000017941 */ /* 0x000fea0003800000 */
.L_x_254:
        /* <DEDUP_REMOVED lines=10> */
.L_x_257:
[----:B------:R-:W-:Y:S05]  /*e440*/  BSYNC B1 ;  /* 0x0000000000017941 */ /* 0x000fea0003800000 */
.L_x_256:
        /* <DEDUP_REMOVED lines=10> */
.L_x_259:
[----:B------:R-:W-:Y:S05]  /*e4f0*/  BSYNC B1 ;  /* 0x0000000000017941 */ /* 0x000fea0003800000 */
.L_x_258:
        /* <DEDUP_REMOVED lines=10> */
.L_x_261:
[----:B------:R-:W-:Y:S05]  /*e5a0*/  BSYNC B1 ;  /* 0x0000000000017941 */ /* 0x000fea0003800000 */
.L_x_260:
        /* <DEDUP_REMOVED lines=10> */
.L_x_263:
[----:B------:R-:W-:Y:S05]  /*e650*/  BSYNC B1 ;  /* 0x0000000000017941 */ /* 0x000fea0003800000 */
.L_x_262:
        /* <DEDUP_REMOVED lines=10> */
.L_x_265:
[----:B------:R-:W-:Y:S05]  /*e700*/  BSYNC B1 ;  /* 0x0000000000017941 */ /* 0x000fea0003800000 */
.L_x_264:
        /* <DEDUP_REMOVED lines=10> */
.L_x_267:
[----:B------:R-:W-:Y:S05]  /*e7b0*/  BSYNC B1 ;  /* 0x0000000000017941 */ /* 0x000fea0003800000 */
.L_x_266:
        /* <DEDUP_REMOVED lines=10> */
.L_x_269:
[----:B------:R-:W-:Y:S05]  /*e860*/  BSYNC B1 ;  /* 0x0000000000017941 */ /* 0x000fea0003800000 */
.L_x_268:
        /* <DEDUP_REMOVED lines=10> */
.L_x_271:
[----:B------:R-:W-:Y:S05]  /*e910*/  BSYNC B1 ;  /* 0x0000000000017941 */ /* 0x000fea0003800000 */
.L_x_270:
        /* <DEDUP_REMOVED lines=10> */
.L_x_273:
[----:B------:R-:W-:Y:S05]  /*e9c0*/  BSYNC B1 ;  /* 0x0000000000017941 */ /* 0x000fea0003800000 */
.L_x_272:
        /* <DEDUP_REMOVED lines=10> */
.L_x_275:
[----:B------:R-:W-:Y:S05]  /*ea70*/  BSYNC B1 ;  /* 0x0000000000017941 */ /* 0x000fea0003800000 */
.L_x_274:
        /* <DEDUP_REMOVED lines=10> */
.L_x_277:
[----:B------:R-:W-:Y:S05]  /*eb20*/  BSYNC B1 ;  /* 0x0000000000017941 */ /* 0x000fea0003800000 */
.L_x_276:
        /* <DEDUP_REMOVED lines=10> */
.L_x_279:
[----:B------:R-:W-:Y:S05]  /*ebd0*/  BSYNC B1 ;  /* 0x0000000000017941 */ /* 0x000fea0003800000 */
.L_x_278:
        /* <DEDUP_REMOVED lines=10> */
.L_x_281:
[----:B------:R-:W-:Y:S05]  /*ec80*/  BSYNC B1 ;  /* 0x0000000000017941 */ /* 0x000fea0003800000 */
.L_x_280:
        /* <DEDUP_REMOVED lines=10> */
.L_x_283:
[----:B------:R-:W-:Y:S05]  /*ed30*/  BSYNC B1 ;  /* 0x0000000000017941 */ /* 0x000fea0003800000 */
.L_x_282:
[----:B0-234-:R-:W2:Y:S01]  /*ed40*/  LDL.LU R10, [R1+0x1f4] ;  /* 0x0001f400010a7983 */ /* 0x01dea20000300800 */
[----:B-----5:R-:W-:Y:S01]  /*ed50*/  HADD2.F32 R11, -RZ, R23.H0_H0 ;  /* 0x20000017ff0b7230 */ /* 0x020fe20000004100 */
        /* <DEDUP_REMOVED lines=8> */
.L_x_285:
[----:B------:R-:W-:Y:S05]  /*ede0*/  BSYNC B1 ;  /* 0x0000000000017941 */ /* 0x000fea0003800000 */
.L_x_284:
[----:B------:R-:W3:Y:S01]  /*edf0*/  LDL.LU R10, [R1+0x1f8] ;  /* 0x0001f800010a7983 */ /* 0x000ee20000300800 */
[----:B0----5:R-:W-:Y:S01]  /*ee00*/  HADD2.F32 R11, -RZ, R23.H0_H0 ;  /* 0x20000017ff0b7230 */ /* 0x021fe20000004100 */
[----:B------:R-:W-:Y:S01]  /*ee10*/  ISETP.GT.AND P1, PT, R0, 0xf9, P0 ;  /* 0x000000f90000780c */ /* 0x000fe20000724270 */
[----:B------:R-:W-:Y:S01]  /*ee20*/  BSSY B1, `(.L_x_286) ;  /* 0x000000a000017945 */ /* 0x000fe20003800000 */
[----:B------:R-:W-:Y:S02]  /*ee30*/  IADD3 R169, P0, R3, 0x80, RZ ;  /* 0x0000008003a97810 */ /* 0x000fe40007f1e0ff */
[----:B------:R-:W-:-:S04]  /*ee40*/  FMUL R11, R11, R16 ;  /* 0x000000100b0b7220 */ /* 0x000fc80000400000 */
[----:B---3--:R-:W-:-:S05]  /*ee50*/  FFMA R11, R10, R2, R11 ;  /* 0x000000020a0b7223 */ /* 0x008fca000000000b */
[----:B------:R-:W-:-:S04]  /*ee60*/  F2FP.F16.F32.PACK_AB R11, RZ, R11 ;  /* 0x0000000bff0b723e */ /* 0x000fc800000000ff */
[----:B------:R-:W-:Y:S01]  /*ee70*/  PRMT R3, R11, 0x7610, R3 ;  /* 0x000076100b037816 */ /* 0x000fe20000000003 */
[----:B------:R-:W-:-:S04]  /*ee80*/  IMAD.X R11, RZ, RZ, UR7, P0 ;  /* 0x00000007ff0b7e24 */ /* 0x000fc800080e06ff */
[----:B------:R0:W-:Y:S01]  /*ee90*/  @P2 STG.E.U16 desc[UR36][R6.64+0x1f0], R3 ;  /* 0x0001f00306002986 */ /* 0x0001e2000c101524 */
[----:B------:R-:W-:Y:S05]  /*eea0*/  @!P1 BRA `(.L_x_287) ;  /* 0x0000000000049947 */ /* 0x000fea0003800000 */
[----:B------:R3:W5:Y:S02]  /*eeb0*/  LDG.E.LTC128B.U16 R23, desc[UR36][R8.64+0x1f2] ;  /* 0x0001f22408177981 */ /* 0x000764000c1e1520 */
.L_x_287:
[----:B------:R-:W-:Y:S05]  /*eec0*/  BSYNC B1 ;  /* 0x0000000000017941 */ /* 0x000fea0003800000 */
.L_x_286:
[----:B------:R-:W4:Y:S01]  /*eed0*/  LDL.LU R10, [R1+0x1fc] ;  /* 0x0001fc00010a7983 */ /* 0x000f220000300800 */
[----:B0----5:R-:W-:Y:S01]  /*eee0*/  HADD2.F32 R3, -RZ, R23.H0_H0 ;  /* 0x20000017ff037230 */ /* 0x021fe20000004100 */
[----:B------:R-:W-:Y:S01]  /*eef0*/  ISETP.GT.AND P0, PT, R153, 0x80, PT ;  /* 0x000000809900780c */ /* 0x000fe20003f04270 */
[----:B--23--:R-:W-:-:S03]  /*ef00*/  IMAD R8, R11, R14, RZ ;  /* 0x0000000e0b087224 */ /* 0x00cfc600078e02ff */
[----:B------:R-:W-:Y:S01]  /*ef10*/  FMUL R3, R3, R16 ;  /* 0x0000001003037220 */ /* 0x000fe20000400000 */
[C---:B------:R-:W-:Y:S01]  /*ef20*/  IMAD R167, R169.reuse, R15, R8 ;  /* 0x0000000fa9a77224 */ /* 0x040fe200078e0208 */
[----:B------:R-:W-:Y:S01]  /*ef30*/  ISETP.GT.AND P4, PT, R0, RZ, P0 ;  /* 0x000000ff0000720c */ /* 0x000fe20000784270 */
[----:B------:R-:W-:-:S04]  /*ef40*/  IMAD.WIDE.U32 R8, R169, R14, R20 ;  /* 0x0000000ea9087225 */ /* 0x000fc800078e0014 */
[----:B------:R-:W-:Y:S02]  /*ef50*/  IMAD.IADD R9, R9, 0x1, R167 ;  /* 0x0000000109097824 */ /* 0x000fe400078e02a7 */
[----:B----4-:R-:W-:Y:S01]  /*ef60*/  FFMA R3, R10, R2, R3 ;  /* 0x000000020a037223 */ /* 0x010fe20000000003 */
[----:B------:R-:W-:-:S04]  /*ef70*/  LEA R10, P2, R8, R12, 0x1 ;  /* 0x0000000c080a7211 */ /* 0x000fc800078408ff */
[----:B------:R-:W-:Y:S02]  /*ef80*/  F2FP.F16.F32.PACK_AB R3, RZ, R3 ;  /* 0x00000003ff03723e */ /* 0x000fe400000000ff */
[--C-:B------:R-:W-:Y:S02]  /*ef90*/  LEA.HI.X R11, R8, R13, R9.reuse, 0x1, P2 ;  /* 0x0000000d080b7211 */ /* 0x100fe400010f0c09 */
[----:B------:R-:W-:-:S05]  /*efa0*/  PRMT R9, R3, 0x7610, R9 ;  /* 0x0000761003097816 */ /* 0x000fca0000000009 */
[----:B------:R0:W-:Y:S04]  /*efb0*/  @P1 STG.E.U16 desc[UR36][R6.64+0x1f2], R9 ;  /* 0x0001f20906001986 */ /* 0x0001e8000c101524 */
[----:B------:R-:W2:Y:S01]  /*efc0*/  @P4 LDG.E.LTC128B.U16 R23, desc[UR36][R10.64] ;  /* 0x000000240a174981 */ /* 0x000ea2000c1e1520 */
[----:B-1----:R-:W-:Y:S01]  /*efd0*/  IMAD.U32 R161, RZ, RZ, UR8 ;  /* 0x00000008ffa17e24 */ /* 0x002fe2000f8e00ff */
[----:B------:R-:W-:Y:S01]  /*efe0*/  MOV R164, UR9 ;  /* 0x0000000900a47c02 */ /* 0x000fe20008000f00 */
[----:B------:R-:W-:Y:S01]  /*eff0*/  IMAD.U32 R165, RZ, RZ, UR8 ;  /* 0x00000008ffa57e24 */ /* 0x000fe2000f8e00ff */
[----:B------:R-:W-:Y:S01]  /*f000*/  ISETP.GT.AND P2, PT, R0, 0x1, P0 ;  /* 0x000000010000780c */ /* 0x000fe20000744270 */
[----:B------:R-:W-:Y:S01]  /*f010*/  IMAD.SHL.U32 R161, R161, 0x100, RZ ;  /* 0x00000100a1a17824 */ /* 0x000fe200078e00ff */
[----:B------:R-:W-:Y:S01]  /*f020*/  BSSY B1, `(.L_x_288) ;  /* 0x0000011000017945 */ /* 0x000fe20003800000 */
[----:B0-----:R-:W-:Y:S01]  /*f030*/  IMAD.WIDE.U32 R8, R169, R14, R18 ;  /* 0x0000000ea9087225 */ /* 0x001fe200078e0012 */
[----:B------:R-:W-:-:S04]  /*f040*/  SHF.L.U64.HI R165, R165, 0x8, R164 ;  /* 0x00000008a5a57819 */ /* 0x000fc800000102a4 */
[----:B------:R-:W-:-:S03]  /*f050*/  IADD3 R9, R167, R9, RZ ;  /* 0x00000009a7097210 */ /* 0x000fc60007ffe0ff */
[----:B------:R-:W-:Y:S01]  /*f060*/  IMAD.WIDE.U32 R162, R22, UR43, R8 ;  /* 0x0000002b16a27c25 */ /* 0x000fe2000f8e0008 */
[----:B------:R-:W-:-:S03]  /*f070*/  IADD3 R8, P1, R161, R4, RZ ;  /* 0x00000004a1087210 */ /* 0x000fc60007f3e0ff */
[----:B------:R-:W-:Y:S01]  /*f080*/  IMAD.IADD R7, R159, 0x1, R163 ;  /* 0x000000019f077824 */ /* 0x000fe200078e02a3 */
[----:B------:R-:W-:Y:S02]  /*f090*/  IADD3.X R9, R165, R5, RZ, P1, !PT ;  /* 0x00000005a5097210 */ /* 0x000fe40000ffe4ff */
[----:B------:R-:W-:-:S04]  /*f0a0*/  LEA R6, P3, R162, R12, 0x1 ;  /* 0x0000000ca2067211 */ /* 0x000fc800078608ff */
[----:B------:R-:W-:Y:S01]  /*f0b0*/  LEA.HI.X R7, R162, R13, R7, 0x1, P3 ;  /* 0x0000000da2077211 */ /* 0x000fe200018f0c07 */
[----:B--2---:R-:W-:-:S05]  /*f0c0*/  HADD2.F32 R3, -RZ, R23.H0_H0 ;  /* 0x20000017ff037230 */ /* 0x004fca0000004100 */
[----:B------:R-:W-:-:S04]  /*f0d0*/  FMUL R3, R3, R16 ;  /* 0x0000001003037220 */ /* 0x000fc80000400000 */
[----:B------:R-:W-:-:S05]  /*f0e0*/  FFMA R3, R24, R2, R3 ;  /* 0x0000000218037223 */ /* 0x000fca0000000003 */
[----:B------:R-:W-:-:S05]  /*f0f0*/  F2FP.F16.F32.PACK_AB R3, RZ, R3 ;  /* 0x00000003ff03723e */ /* 0x000fca00000000ff */
[----:B------:R0:W-:Y:S01]  /*f100*/  @P4 STG.E.U16 desc[UR36][R8.64], R3 ;  /* 0x0000000308004986 */ /* 0x0001e2000c101524 */
[----:B------:R-:W-:Y:S05]  /*f110*/  @!P2 BRA `(.L_x_289) ;  /* 0x000000000004a947 */ /* 0x000fea0003800000 */
[----:B------:R1:W5:Y:S02]  /*f120*/  LDG.E.LTC128B.U16 R23, desc[UR36][R6.64+0x2] ;  /* 0x0000022406177981 */ /* 0x000364000c1e1520 */
.L_x_289:
[----:B------:R-:W-:Y:S05]  /*f130*/  BSYNC B1 ;  /* 0x0000000000017941 */ /* 0x000fea0003800000 */
.L_x_288:
[----:B0----5:R-:W-:Y:S01]  /*f140*/  HADD2.F32 R3, -RZ, R23.H0_H0 ;  /* 0x20000017ff037230 */ /* 0x021fe20000004100 */
[----:B------:R-:W-:Y:S01]  /*f150*/  ISETP.GT.AND P1, PT, R153, 0x88, PT ;  /* 0x000000889900780c */ /* 0x000fe20003f24270 */
[----:B------:R-:W-:Y:S01]  /*f160*/  IMAD.WIDE.U32 R14, R169, R14, R156 ;  /* 0x0000000ea90e7225 */ /* 0x000fe200078e009c */
[----:B------:R-:W-:Y:S03]  /*f170*/  BSSY B1, `(.L_x_290) ;  /* 0x0000010000017945 */ /* 0x000fe60003800000 */
[----:B------:R-:W-:Y:S01]  /*f180*/  FMUL R10, R3, R16 ;  /* 0x00000010030a7220 */ /* 0x000fe20000400000 */
[----:B------:R-:W-:Y:S01]  /*f190*/  IMAD.IADD R167, R167, 0x1, R15 ;  /* 0x00000001a7a77824 */ /* 0x000fe200078e020f */
[----:B------:R-:W-:Y:S02]  /*f1a0*/  IADD3 R154, P4, R154, R14, RZ ;  /* 0x0000000e9a9a7210 */ /* 0x000fe40007f9e0ff */
[----:B------:R-:W-:Y:S01]  /*f1b0*/  FFMA R10, R25, R2, R10 ;  /* 0x00000002190a7223 */ /* 0x000fe2000000000a */
[----:B------:R-:W-:-:S02]  /*f1c0*/  ISETP.GT.AND P3, PT, R0, RZ, P1 ;  /* 0x000000ff0000720c */ /* 0x000fc40000f64270 */
[--C-:B------:R-:W-:Y:S01]  /*f1d0*/  IMAD.X R20, R167, 0x1, R21.reuse, P4 ;  /* 0x00000001a7147824 */ /* 0x100fe200020e0615 */
[----:B------:R-:W-:Y:S02]  /*f1e0*/  IADD3 R14, P5, R18, R14, RZ ;  /* 0x0000000e120e7210 */ /* 0x000fe40007fbe0ff */
[----:B------:R-:W-:Y:S02]  /*f1f0*/  F2FP.F16.F32.PACK_AB R3, RZ, R10 ;  /* 0x0000000aff03723e */ /* 0x000fe400000000ff */
[C---:B------:R-:W-:Y:S02]  /*f200*/  LEA R10, P4, R154.reuse, R12, 0x1 ;  /* 0x0000000c9a0a7211 */ /* 0x040fe400078808ff */
[----:B------:R-:W-:Y:S02]  /*f210*/  PRMT R21, R3, 0x7610, R21 ;  /* 0x0000761003157816 */ /* 0x000fe40000000015 */
[----:B------:R-:W-:Y:S02]  /*f220*/  LEA.HI.X R11, R154, R13, R20, 0x1, P4 ;  /* 0x0000000d9a0b7211 */ /* 0x000fe400020f0c14 */
[----:B------:R-:W-:Y:S01]  /*f230*/  PRMT R3, R23, 0x7610, R3 ;  /* 0x0000761017037816 */ /* 0x000fe20000000003 */
[----:B------:R0:W-:Y:S01]  /*f240*/  @P2 STG.E.U16 desc[UR36][R8.64+0x2], R21 ;  /* 0x0000021508002986 */ /* 0x0001e2000c101524 */
[----:B------:R-:W-:Y:S05]  /*f250*/  @!P3 BRA `(.L_x_291) ;  /* 0x000000000004b947 */ /* 0x000fea0003800000 */
[----:B------:R2:W5:Y:S02]  /*f260*/  LDG.E.LTC128B.U16 R3, desc[UR36][R10.64] ;  /* 0x000000240a037981 */ /* 0x000564000c1e1520 */
.L_x_291:
[----:B------:R-:W-:Y:S05]  /*f270*/  BSYNC B1 ;  /* 0x0000000000017941 */ /* 0x000fea0003800000 */
.L_x_290:
[----:B--2--5:R-:W-:Y:S01]  /*f280*/  HADD2.F32 R11, -RZ, R3.H0_H0 ;  /* 0x20000003ff0b7230 */ /* 0x024fe20000004100 */
[----:B------:R-:W-:Y:S01]  /*f290*/  IADD3.X R15, R19, R167, RZ, P5, !PT ;  /* 0x000000a7130f7210 */ /* 0x000fe20002ffe4ff */
[----:B------:R-:W-:Y:S01]  /*f2a0*/  BSSY B1, `(.L_x_292) ;  /* 0x000000e000017945 */ /* 0x000fe20003800000 */
[----:B------:R-:W-:Y:S02]  /*f2b0*/  IADD3 R10, P2, R8, R160, RZ ;  /* 0x000000a0080a7210 */ /* 0x000fe40007f5e0ff */
[----:B------:R-:W-:Y:S01]  /*f2c0*/  FMUL R11, R11, R16 ;  /* 0x000000100b0b7220 */ /* 0x000fe20000400000 */
[----:B------:R-:W-:Y:S01]  /*f2d0*/  IMAD.WIDE.U32 R22, R22, UR43, R14 ;  /* 0x0000002b16167c25 */ /* 0x000fe2000f8e000e */
[----:B------:R-:W-:-:S03]  /*f2e0*/  ISETP.GT.AND P5, PT, R0, 0x1, P1 ;  /* 0x000000010000780c */ /* 0x000fc60000fa4270 */
[----:B------:R-:W-:Y:S01]  /*f2f0*/  FFMA R11, R26, R2, R11 ;  /* 0x000000021a0b7223 */ /* 0x000fe2000000000b */
[----:B------:R-:W-:Y:S01]  /*f300*/  IMAD.IADD R159, R159, 0x1, R23 ;  /* 0x000000019f9f7824 */ /* 0x000fe200078e0217 */
[----:B------:R-:W-:-:S03]  /*f310*/  LEA R12, P4, R22, R12, 0x1 ;  /* 0x0000000c160c7211 */ /* 0x000fc600078808ff */
[----:B------:R-:W-:Y:S01]  /*f320*/  F2FP.F16.F32.PACK_AB R14, RZ, R11 ;  /* 0x0000000bff0e723e */ /* 0x000fe200000000ff */
[----:B------:R-:W-:Y:S01]  /*f330*/  IMAD.X R11, R9, 0x1, R158, P2 ;  /* 0x00000001090b7824 */ /* 0x000fe200010e069e */
[----:B------:R-:W-:-:S04]  /*f340*/  LEA.HI.X R13, R22, R13, R159, 0x1, P4 ;  /* 0x0000000d160d7211 */ /* 0x000fc800020f0c9f */
[----:B------:R2:W-:Y:S01]  /*f350*/  @P3 STG.E.U16 desc[UR36][R10.64], R14 ;  /* 0x0000000e0a003986 */ /* 0x0005e2000c101524 */
[----:B------:R-:W-:Y:S05]  /*f360*/  @!P5 BRA `(.L_x_293) ;  /* 0x000000000004d947 */ /* 0x000fea0003800000 */
[----:B------:R3:W5:Y:S02]  /*f370*/  LDG.E.LTC128B.U16 R3, desc[UR36][R12.64+0x2] ;  /* 0x000002240c037981 */ /* 0x000764000c1e1520 */
.L_x_293:
[----:B------:R-:W-:Y:S05]  /*f380*/  BSYNC B1 ;  /* 0x0000000000017941 */ /* 0x000fea0003800000 */
.L_x_292:
[----:B-----5:R-:W-:Y:S01]  /*f390*/  HADD2.F32 R15, -RZ, R3.H0_H0 ;  /* 0x20000003ff0f7230 */ /* 0x020fe20000004100 */
[----:B------:R-:W-:Y:S01]  /*f3a0*/  ISETP.GT.AND P2, PT, R0, 0x8, P0 ;  /* 0x000000080000780c */ /* 0x000fe20000744270 */
[----:B------:R-:W-:Y:S03]  /*f3b0*/  BSSY B1, `(.L_x_294) ;  /* 0x0000007000017945 */ /* 0x000fe60003800000 */
[----:B--2---:R-:W-:-:S04]  /*f3c0*/  FMUL R14, R15, R16 ;  /* 0x000000100f0e7220 */ /* 0x004fc80000400000 */
[----:B------:R-:W-:-:S05]  /*f3d0*/  FFMA R14, R27, R2, R14 ;  /* 0x000000021b0e7223 */ /* 0x000fca000000000e */
[----:B------:R-:W-:-:S05]  /*f3e0*/  F2FP.F16.F32.PACK_AB R14, RZ, R14 ;  /* 0x0000000eff0e723e */ /* 0x000fca00000000ff */
[----:B------:R2:W-:Y:S01]  /*f3f0*/  @P5 STG.E.U16 desc[UR36][R10.64+0x2], R14 ;  /* 0x0000020e0a005986 */ /* 0x0005e2000c101524 */
[----:B------:R-:W-:Y:S05]  /*f400*/  @!P2 BRA `(.L_x_295) ;  /* 0x000000000004a947 */ /* 0x000fea0003800000 */
[----:B------:R4:W5:Y:S02]  /*f410*/  LDG.E.LTC128B.U16 R3, desc[UR36][R6.64+0x10] ;  /* 0x0000102406037981 */ /* 0x000964000c1e1520 */
.L_x_295:
[----:B------:R-:W-:Y:S05]  /*f420*/  BSYNC B1 ;  /* 0x0000000000017941 */ /* 0x000fea0003800000 */
.L_x_294:
[----:B--2--5:R-:W-:Y:S01]  /*f430*/  HADD2.F32 R11, -RZ, R3.H0_H0 ;  /* 0x20000003ff0b7230 */ /* 0x024fe20000004100 */
[----:B------:R-:W-:Y:S01]  /*f440*/  ISETP.GT.AND P3, PT, R0, 0x9, P0 ;  /* 0x000000090000780c */ /* 0x000fe20000764270 */
[----:B------:R-:W-:Y:S03]  /*f450*/  BSSY B1, `(.L_x_296) ;  /* 0x0000007000017945 */ /* 0x000fe60003800000 */
[----:B------:R-:W-:-:S04]  /*f460*/  FMUL R11, R11, R16 ;  /* 0x000000100b0b7220 */ /* 0x000fc80000400000 */
[----:B------:R-:W-:-:S05]  /*f470*/  FFMA R11, R28, R2, R11 ;  /* 0x000000021c0b7223 */ /* 0x000fca000000000b */
[----:B------:R-:W-:-:S05]  /*f480*/  F2FP.F16.F32.PACK_AB R11, RZ, R11 ;  /* 0x0000000bff0b723e */ /* 0x000fca00000000ff */
[----:B------:R2:W-:Y:S01]  /*f490*/  @P2 STG.E.U16 desc[UR36][R8.64+0x10], R11 ;  /* 0x0000100b08002986 */ /* 0x0005e2000c101524 */
[----:B------:R-:W-:Y:S05]  /*f4a0*/  @!P3 BRA `(.L_x_297) ;  /* 0x000000000004b947 */ /* 0x000fea0003800000 */
[----:B------:R0:W5:Y:S02]  /*f4b0*/  LDG.E.LTC128B.U16 R3, desc[UR36][R6.64+0x12] ;  /* 0x0000122406037981 */ /* 0x000164000c1e1520 */
.L_x_297:
[----:B------:R-:W-:Y:S05]  /*f4c0*/  BSYNC B1 ;  /* 0x0000000000017941 */ /* 0x000fea0003800000 */
.L_x_296:
        /* <DEDUP_REMOVED lines=9> */
.L_x_299:
[----:B------:R-:W-:Y:S05]  /*f560*/  BSYNC B1 ;  /* 0x0000000000017941 */ /* 0x000fea0003800000 */
.L_x_298:
[----:B-----5:R-:W-:Y:S01]  /*f570*/  HADD2.F32 R11, -RZ, R3.H0_H0 ;  /* 0x20000003ff0b7230 */ /* 0x020fe20000004100 */
[----:B--2---:R-:W-:Y:S01]  /*f580*/  IADD3 R10, P3, R160, R8, RZ ;  /* 0x00000008a00a7210 */ /* 0x004fe20007f7e0ff */
[----:B------:R-:W-:Y:S01]  /*f590*/  BSSY B1, `(.L_x_300) ;  /* 0x0000009000017945 */ /* 0x000fe20003800000 */
[----:B------:R-:W-:Y:S02]  /*f5a0*/  ISETP.GT.AND P2, PT, R0, 0x9, P1 ;  /* 0x000000090000780c */ /* 0x000fe40000f44270 */
[----:B------:R-:W-:-:S04]  /*f5b0*/  FMUL R11, R11, R16 ;  /* 0x000000100b0b7220 */ /* 0x000fc80000400000 */
[----:B------:R-:W-:-:S05]  /*f5c0*/  FFMA R11, R30, R2, R11 ;  /* 0x000000021e0b7223 */ /* 0x000fca000000000b */
[----:B------:R-:W-:Y:S02]  /*f5d0*/  F2FP.F16.F32.PACK_AB R14, RZ, R11 ;  /* 0x0000000bff0e723e */ /* 0x000fe400000000ff */
[----:B------:R-:W-:-:S05]  /*f5e0*/  IADD3.X R11, R158, R9, RZ, P3, !PT ;  /* 0x000000099e0b7210 */ /* 0x000fca0001ffe4ff */
[----:B------:R2:W-:Y:S01]  /*f5f0*/  @P4 STG.E.U16 desc[UR36][R10.64+0x10], R14 ;  /* 0x0000100e0a004986 */ /* 0x0005e2000c101524 */
[----:B------:R-:W-:Y:S05]  /*f600*/  @!P2 BRA `(.L_x_301) ;  /* 0x000000000004a947 */ /* 0x000fea0003800000 */
[----:B------:R0:W5:Y:S02]  /*f610*/  LDG.E.LTC128B.U16 R3, desc[UR36][R12.64+0x12] ;  /* 0x000012240c037981 */ /* 0x000164000c1e1520 */
.L_x_301:
[----:B------:R-:W-:Y:S05]  /*f620*/  BSYNC B1 ;  /* 0x0000000000017941 */ /* 0x000fea0003800000 */
.L_x_300:
[----:B--2--5:R-:W-:Y:S01]  /*f630*/  HADD2.F32 R11, -RZ, R3.H0_H0 ;  /* 0x20000003ff0b7230 */ /* 0x024fe20000004100 */
[----:B------:R-:W-:Y:S01]  /*f640*/  IADD3 R160, P3, P4, R160, R4, R161 ;  /* 0x00000004a0a07210 */ /* 0x000fe20007c7e0a1 */
[----:B------:R-:W-:Y:S01]  /*f650*/  BSSY B1, `(.L_x_302) ;  /* 0x0000009000017945 */ /* 0x000fe20003800000 */
[----:B------:R-:W-:Y:S02]  /*f660*/  ISETP.GT.AND P5, PT, R0, 0x10, P0 ;  /* 0x000000100000780c */ /* 0x000fe400007a4270 */
[----:B------:R-:W-:Y:S01]  /*f670*/  FMUL R10, R11, R16 ;  /* 0x000000100b0a7220 */ /* 0x000fe20000400000 */
[----:B------:R-:W-:-:S03]  /*f680*/  IADD3.X R161, R158, R5, R165, P3, P4 ;  /* 0x000000059ea17210 */ /* 0x000fc60001fe84a5 */
[----:B------:R-:W-:-:S05]  /*f690*/  FFMA R10, R31, R2, R10 ;  /* 0x000000021f0a7223 */ /* 0x000fca000000000a */
[----:B------:R-:W-:-:S05]  /*f6a0*/  F2FP.F16.F32.PACK_AB R10, RZ, R10 ;  /* 0x0000000aff0a723e */ /* 0x000fca00000000ff */
[----:B------:R2:W-:Y:S01]  /*f6b0*/  @P2 STG.E.U16 desc[UR36][R160.64+0x12], R10 ;  /* 0x0000120aa0002986 */ /* 0x0005e2000c101524 */
[----:B------:R-:W-:Y:S05]  /*f6c0*/  @!P5 BRA `(.L_x_303) ;  /* 0x000000000004d947 */ /* 0x000fea0003800000 */
[----:B------:R0:W5:Y:S02]  /*f6d0*/  LDG.E.LTC128B.U16 R3, desc[UR36][R6.64+0x20] ;  /* 0x0000202406037981 */ /* 0x000164000c1e1520 */
.L_x_303:
[----:B------:R-:W-:Y:S05]  /*f6e0*/  BSYNC B1 ;  /* 0x0000000000017941 */ /* 0x000fea0003800000 */
.L_x_302:
[----:B-----5:R-:W-:Y:S01]  /*f6f0*/  HADD2.F32 R5, -RZ, R3.H0_H0 ;  /* 0x20000003ff057230 */ /* 0x020fe20000004100 */
        /* <DEDUP_REMOVED lines=8> */
.L_x_305:
[----:B------:R-:W-:Y:S05]  /*f780*/  BSYNC B1 ;  /* 0x0000000000017941 */ /* 0x000fea0003800000 */
.L_x_304:
[----:B0----5:R-:W-:Y:S01]  /*f790*/  HADD2.F32 R5, -RZ, R3.H0_H0 ;  /* 0x20000003ff057230 */ /* 0x021fe20000004100 */
        /* <DEDUP_REMOVED lines=8> */
.L_x_307:
[----:B------:R-:W-:Y:S05]  /*f820*/  BSYNC B1 ;  /* 0x0000000000017941 */ /* 0x000fea0003800000 */
.L_x_306:
[----:B-----5:R-:W-:Y:S01]  /*f830*/  HADD2.F32 R5, -RZ, R3.H0_H0 ;  /* 0x20000003ff057230 */ /* 0x020fe20000004100 */
[----:B------:R-:W-:Y:S01]  /*f840*/  ISETP.GT.AND P2, PT, R0, 0x11, P1 ;  /* 0x000000110000780c */ /* 0x000fe20000f44270 */
[----:B0-----:R-:W-:Y:S01]  /*f850*/  @P3 IMAD.MOV.U32 R4, RZ, RZ, R160 ;  /* 0x000000ffff043224 */ /* 0x001fe200078e00a0 */
[----:B------:R-:W-:Y:S02]  /*f860*/  BSSY B1, `(.L_x_308) ;  /* 0x0000009000017945 */ /* 0x000fe40003800000 */
[----:B------:R-:W-:-:S04]  /*f870*/  FMUL R5, R5, R16 ;  /* 0x0000001005057220 */ /* 0x000fc80000400000 */
[----:B------:R-:W-:-:S05]  /*f880*/  FFMA R5, R34, R2, R5 ;  /* 0x0000000222057223 */ /* 0x000fca0000000005 */
[----:B------:R-:W-:-:S04]  /*f890*/  F2FP.F16.F32.PACK_AB R5, RZ, R5 ;  /* 0x00000005ff05723e */ /* 0x000fc800000000ff */
[----:B--2---:R-:W-:Y:S01]  /*f8a0*/  PRMT R10, R5, 0x7610, R10 ;  /* 0x00007610050a7816 */ /* 0x004fe2000000000a */
[----:B------:R-:W-:-:S05]  /*f8b0*/  @P3 IMAD.MOV.U32 R5, RZ, RZ, R161 ;  /* 0x000000ffff053224 */ /* 0x000fca00078e00a1 */
[----:B------:R0:W-:Y:S01]  /*f8c0*/  @P3 STG.E.U16 desc[UR36][R4.64+0x20], R10 ;  /* 0x0000200a04003986 */ /* 0x0001e2000c101524 */
[----:B------:R-:W-:Y:S05]  /*f8d0*/  @!P2 BRA `(.L_x_309) ;  /* 0x000000000004a947 */ /* 0x000fea0003800000 */
[----:B------:R2:W5:Y:S02]  /*f8e0*/  LDG.E.LTC128B.U16 R3, desc[UR36][R12.64+0x22] ;  /* 0x000022240c037981 */ /* 0x000564000c1e1520 */
.L_x_309:
[----:B------:R-:W-:Y:S05]  /*f8f0*/  BSYNC B1 ;  /* 0x0000000000017941 */ /* 0x000fea0003800000 */
.L_x_308:
[----:B0----5:R-:W-:Y:S01]  /*f900*/  HADD2.F32 R5, -RZ, R3.H0_H0 ;  /* 0x20000003ff057230 */ /* 0x021fe20000004100 */
[----:B------:R-:W-:Y:S01]  /*f910*/  ISETP.GT.AND P3, PT, R0, 0x18, P0 ;  /* 0x000000180000780c */ /* 0x000fe20000764270 */
[----:B------:R-:W-:Y:S03]  /*f920*/  BSSY B1, `(.L_x_310) ;  /* 0x000000a000017945 */ /* 0x000fe60003800000 */
[----:B------:R-:W-:Y:S01]  /*f930*/  FMUL R4, R5, R16 ;  /* 0x0000001005047220 */ /* 0x000fe20000400000 */
[----:B------:R-:W-:-:S03]  /*f940*/  @P2 IMAD.MOV.U32 R5, RZ, RZ, R161 ;  /* 0x000000ffff052224 */ /* 0x000fc600078e00a1 */
[----:B------:R-:W-:-:S05]  /*f950*/  FFMA R4, R35, R2, R4 ;  /* 0x0000000223047223 */ /* 0x000fca0000000004 */
[----:B------:R-:W-:-:S04]  /*f960*/  F2FP.F16.F32.PACK_AB R4, RZ, R4 ;  /* 0x00000004ff04723e */ /* 0x000fc800000000ff */
[----:B------:R-:W-:Y:S02]  /*f970*/  PRMT R10, R4, 0x7610, R10 ;  /* 0x00007610040a7816 */ /* 0x000fe4000000000a */
[----:B------:R-:W-:-:S05]  /*f980*/  @P2 MOV R4, R160 ;  /* 0x000000a000042202 */ /* 0x000fca0000000f00 */
[----:B------:R0:W-:Y:S01]  /*f990*/  @P2 STG.E.U16 desc[UR36][R4.64+0x22], R10 ;  /* 0x0000220a04002986 */ /* 0x0001e2000c101524 */
[----:B------:R-:W-:Y:S05]  /*f9a0*/  @!P3 BRA `(.L_x_311) ;  /* 0x000000000004b947 */ /* 0x000fea0003800000 */
[----:B------:R0:W5:Y:S02]  /*f9b0*/  LDG.E.LTC128B.U16 R3, desc[UR36][R6.64+0x30] ;  /* 0x0000302406037981 */ /* 0x000164000c1e1520 */
.L_x_311:
[----:B------:R-:W-:Y:S05]  /*f9c0*/  BSYNC B1 ;  /* 0x0000000000017941 */ /* 0x000fea0003800000 */
.L_x_310:
        /* <DEDUP_REMOVED lines=9> */
.L_x_313:
[----:B------:R-:W-:Y:S05]  /*fa60*/  BSYNC B1 ;  /* 0x0000000000017941 */ /* 0x000fea0003800000 */
.L_x_312:
        /* <DEDUP_REMOVED lines=9> */
.L_x_315:
[----:B------:R-:W-:Y:S05]  /*fb00*/  BSYNC B1 ;  /* 0x0000000000017941 */ /* 0x000fea0003800000 */
.L_x_314:
[----:B-----5:R-:W-:Y:S01]  /*fb10*/  HADD2.F32 R5, -RZ, R3.H0_H0 ;  /* 0x20000003ff057230 */ /* 0x020fe20000004100 */
[----:B------:R-:W-:Y:S01]  /*fb20*/  ISETP.GT.AND P2, PT, R0, 0x19, P1 ;  /* 0x000000190000780c */ /* 0x000fe20000f44270 */
[----:B0-----:R-:W-:Y:S01]  /*fb30*/  @P3 IMAD.MOV.U32 R4, RZ, RZ, R160 ;  /* 0x000000ffff043224 */ /* 0x001fe200078e00a0 */
[----:B------:R-:W-:Y:S02]  /*fb40*/  BSSY B1, `(.L_x_316) ;  /* 0x0000009000017945 */ /* 0x000fe40003800000 */
[----:B------:R-:W-:-:S04]  /*fb50*/  FMUL R5, R5, R16 ;  /* 0x0000001005057220 */ /* 0x000fc80000400000 */
[----:B------:R-:W-:-:S05]  /*fb60*/  FFMA R5, R38, R2, R5 ;  /* 0x0000000226057223 */ /* 0x000fca0000000005 */
[----:B------:R-:W-:-:S04]  /*fb70*/  F2FP.F16.F32.PACK_AB R5, RZ, R5 ;  /* 0x00000005ff05723e */ /* 0x000fc800000000ff */
[----:B------:R-:W-:Y:S02]  /*fb80*/  PRMT R10, R5, 0x7610, R10 ;  /* 0x00007610050a7816 */ /* 0x000fe4000000000a */
[----:B------:R-:W-:-:S05]  /*fb90*/  @P3 MOV R5, R161 ;  /* 0x000000a100053202 */ /* 0x000fca0000000f00 */
[----:B------:R0:W-:Y:S01]  /*fba0*/  @P3 STG.E.U16 desc[UR36][R4.64+0x30], R10 ;  /* 0x0000300a04003986 */ /* 0x0001e2000c101524 */
[----:B------:R-:W-:Y:S05]  /*fbb0*/  @!P2 BRA `(.L_x_317) ;  /* 0x000000000004a947 */ /* 0x000fea0003800000 */
[----:B------:R0:W5:Y:S02]  /*fbc0*/  LDG.E.LTC128B.U16 R3, desc[UR36][R12.64+0x32] ;  /* 0x000032240c037981 */ /* 0x000164000c1e1520 */
.L_x_317:
[----:B------:R-:W-:Y:S05]  /*fbd0*/  BSYNC B1 ;  /* 0x0000000000017941 */ /* 0x000fea0003800000 */
.L_x_316:
[----:B0----5:R-:W-:Y:S01]  /*fbe0*/  HADD2.F32 R5, -RZ, R3.H0_H0 ;  /* 0x20000003ff057230 */ /* 0x021fe20000004100 */
[----:B------:R-:W-:Y:S01]  /*fbf0*/  ISETP.GT.AND P3, PT, R0, 0x20, P0 ;  /* 0x000000200000780c */ /* 0x000fe20000764270 */
[----:B------:R-:W-:Y:S03]  /*fc00*/  BSSY B1, `(.L_x_318) ;  /* 0x000000a000017945 */ /* 0x000fe60003800000 */
[----:B------:R-:W-:Y:S01]  /*fc10*/  FMUL R4, R5, R16 ;  /* 0x0000001005047220 */ /* 0x000fe20000400000 */
[----:B------:R-:W-:-:S03]  /*fc20*/  @P2 IMAD.MOV.U32 R5, RZ, RZ, R161 ;  /* 0x000000ffff052224 */ /* 0x000fc600078e00a1 */
[----:B------:R-:W-:-:S05]  /*fc30*/  FFMA R4, R39, R2, R4 ;  /* 0x0000000227047223 */ /* 0x000fca0000000004 */
[----:B------:R-:W-:-:S04]  /*fc40*/  F2FP.F16.F32.PACK_AB R4, RZ, R4 ;  /* 0x00000004ff04723e */ /* 0x000fc800000000ff */
[----:B------:R-:W-:Y:S01]  /*fc50*/  PRMT R10, R4, 0x7610, R10 ;  /* 0x00007610040a7816 */ /* 0x000fe2000000000a */
[----:B------:R-:W-:-:S05]  /*fc60*/  @P2 IMAD.MOV.U32 R4, RZ, RZ, R160 ;  /* 0x000000ffff042224 */ /* 0x000fca00078e00a0 */
[----:B------:R0:W-:Y:S01]  /*fc70*/  @P2 STG.E.U16 desc[UR36][R4.64+0x32], R10 ;  /* 0x0000320a04002986 */ /* 0x0001e2000c101524 */
[----:B------:R-:W-:Y:S05]  /*fc80*/  @!P3 BRA `(.L_x_319) ;  /* 0x000000000004b947 */ /* 0x000fea0003800000 */
[----:B------:R0:W5:Y:S02]  /*fc90*/  LDG.E.LTC128B.U16 R3, desc[UR36][R6.64+0x40] ;  /* 0x0000402406037981 */ /* 0x000164000c1e1520 */
.L_x_319:
[----:B------:R-:W-:Y:S05]  /*fca0*/  BSYNC B1 ;  /* 0x0000000000017941 */ /* 0x000fea0003800000 */
.L_x_318:
        /* <DEDUP_REMOVED lines=9> */
.L_x_321:
[----:B------:R-:W-:Y:S05]  /*fd40*/  BSYNC B1 ;  /* 0x0000000000017941 */ /* 0x000fea0003800000 */
.L_x_320:
        /* <DEDUP_REMOVED lines=9> */
.L_x_323:
[----:B------:R-:W-:Y:S05]  /*fde0*/  BSYNC B1 ;  /* 0x0000000000017941 */ /* 0x000fea0003800000 */
.L_x_322:
[----:B-----5:R-:W-:Y:S01]  /*fdf0*/  HADD2.F32 R5, -RZ, R3.H0_H0 ;  /* 0x20000003ff057230 */ /* 0x020fe20000004100 */
[----:B0-----:R-:W-:Y:S01]  /*fe00*/  @P3 MOV R4, R160 ;  /* 0x000000a000043202 */ /* 0x001fe20000000f00 */
[----:B------:R-:W-:Y:S01]  /*fe10*/  BSSY B1, `(.L_x_324) ;  /* 0x000000a000017945 */ /* 0x000fe20003800000 */
[----:B------:R-:W-:Y:S02]  /*fe20*/  ISETP.GT.AND P2, PT, R0, 0x21, P1 ;  /* 0x000000210000780c */ /* 0x000fe40000f44270 */
[----:B------:R-:W-:-:S04]  /*fe30*/  FMUL R5, R5, R16 ;  /* 0x0000001005057220 */ /* 0x000fc80000400000 */
[----:B------:R-:W-:-:S05]  /*fe40*/  FFMA R5, R42, R2, R5 ;  /* 0x000000022a057223 */ /* 0x000fca0000000005 */
[----:B------:R-:W-:-:S04]  /*fe50*/  F2FP.F16.F32.PACK_AB R5, RZ, R5 ;  /* 0x00000005ff05723e */ /* 0x000fc800000000ff */
[----:B------:R-:W-:Y:S01]  /*fe60*/  PRMT R10, R5, 0x7610, R10 ;  /* 0x00007610050a7816 */ /* 0x000fe2000000000a */
[----:B------:R-:W-:-:S05]  /*fe70*/  @P3 IMAD.MOV.U32 R5, RZ, RZ, R161 ;  /* 0x000000ffff053224 */ /* 0x000fca00078e00a1 */
[----:B------:R0:W-:Y:S01]  /*fe80*/  @P3 STG.E.U16 desc[UR36][R4.64+0x40], R10 ;  /* 0x0000400a04003986 */ /* 0x0001e2000c101524 */
[----:B------:R-:W-:Y:S05]  /*fe90*/  @!P2 BRA `(.L_x_325) ;  /* 0x000000000004a947 */ /* 0x000fea0003800000 */
[----:B------:R0:W5:Y:S02]  /*fea0*/  LDG.E.LTC128B.U16 R3, desc[UR36][R12.64+0x42] ;  /* 0x000042240c037981 */ /* 0x000164000c1e1520 */
.L_x_325:
[----:B------:R-:W-:Y:S05]  /*feb0*/  BSYNC B1 ;  /* 0x0000000000017941 */ /* 0x000fea0003800000 */
.L_x_324:
[----:B0----5:R-:W-:Y:S01]  /*fec0*/  HADD2.F32 R5, -RZ, R3.H0_H0 ;  /* 0x20000003ff057230 */ /* 0x021fe20000004100 */
[----:B------:R-:W-:Y:S01]  /*fed0*/  ISETP.GT.AND P3, PT, R0, 0x28, P0 ;  /* 0x000000280000780c */ /* 0x000fe20000764270 */
[----:B------:R-:W-:Y:S03]  /*fee0*/  BSSY B1, `(.L_x_326) ;  /* 0x000000a000017945 */ /* 0x000fe60003800000 */
[----:B------:R-:W-:Y:S01]  /*fef0*/  FMUL R4, R5, R16 ;  /* 0x0000001005047220 */ /* 0x000fe20000400000 */
[----:B------:R-:W-:-:S03]  /*ff00*/  @P2 MOV R5, R161 ;  /* 0x000000a100052202 */ /* 0x000fc60000000f00 */
[----:B------:R-:W-:-:S05]  /*ff10*/  FFMA R4, R43, R2, R4 ;  /* 0x000000022b047223 */ /* 0x000fca0000000004 */
[----:B------:R-:W-:-:S04]  /*ff20*/  F2FP.F16.F32.PACK_AB R4, RZ, R4 ;  /* 0x00000004ff04723e */ /* 0x000fc800000000ff */
[----:B------:R-:W-:Y:S01]  /*ff30*/  PRMT R10, R4, 0x7610, R10 ;  /* 0x00007610040a7816 */ /* 0x000fe2000000000a */
[----:B------:R-:W-:-:S05]  /*ff40*/  @P2 IMAD.MOV.U32 R4, RZ, RZ, R160 ;  /* 0x000000ffff042224 */ /* 0x000fca00078e00a0 */
[----:B------:R0:W-:Y:S01]  /*ff50*/  @P2 STG.E.U16 desc[UR36][R4.64+0x42], R10 ;  /* 0x0000420a04002986 */ /* 0x0001e2000c101524 */
[----:B------:R-:W-:Y:S05]  /*ff60*/  @!P3 BRA `(.L_x_327) ;  /* 0x000000000004b947 */ /* 0x000fea0003800000 */
[----:B------:R0:W5:Y:S02]  /*ff70*/  LDG.E.LTC128B.U16 R3, desc[UR36][R6.64+0x50] ;  /* 0x0000502406037981 */ /* 0x000164000c1e1520 */
.L_x_327:
[----:B------:R-:W-:Y:S05]  /*ff80*/  BSYNC B1 ;  /* 0x0000000000017941 */ /* 0x000fea0003800000 */
.L_x_326:
        /* <DEDUP_REMOVED lines=9> */
.L_x_329:
[----:B------:R-:W-:Y:S05]  /*10020*/  BSYNC B1 ;  /* 0x0000000000017941 */ /* 0x000fea0003800000 */
.L_x_328:
        /* <DEDUP_REMOVED lines=9> */
.L_x_331:
[----:B------:R-:W-:Y:S05]  /*100c0*/  BSYNC B1 ;  /* 0x0000000000017941 */ /* 0x000fea0003800000 */
.L_x_330:
[----:B-----5:R-:W-:Y:S01]  /*100d0*/  HADD2.F32 R5, -RZ, R3.H0_H0 ;  /* 0x20000003ff057230 */ /* 0x020fe20000004100 */
[----:B------:R-:W-:Y:S01]  /*100e0*/  ISETP.GT.AND P2, PT, R0, 0x29, P1 ;  /* 0x000000290000780c */ /* 0x000fe20000f44270 */
[----:B0-----:R-:W-:Y:S01]  /*100f0*/  @P3 IMAD.MOV.U32 R4, RZ, RZ, R160 ;  /* 0x000000ffff043224 */ /* 0x001fe200078e00a0 */
[----:B------:R-:W-:Y:S02]  /*10100*/  BSSY B1, `(.L_x_332) ;  /* 0x0000009000017945 */ /* 0x000fe40003800000 */
        /* <DEDUP_REMOVED lines=8> */
.L_x_333:
[----:B------:R-:W-:Y:S05]  /*10190*/  BSYNC B1 ;  /* 0x0000000000017941 */ /* 0x000fea0003800000 */
.L_x_332:
        /* <DEDUP_REMOVED lines=12> */
.L_x_335:
[----:B------:R-:W-:Y:S05]  /*10260*/  BSYNC B1 ;  /* 0x0000000000017941 */ /* 0x000fea0003800000 */
.L_x_334:
        /* <DEDUP_REMOVED lines=9> */
.L_x_337:
[----:B------:R-:W-:Y:S05]  /*10300*/  BSYNC B1 ;  /* 0x0000000000017941 */ /* 0x000fea0003800000 */
.L_x_336:
        /* <DEDUP_REMOVED lines=9> */
.L_x_339:
[----:B------:R-:W-:Y:S05]  /*103a0*/  BSYNC B1 ;  /* 0x0000000000017941 */ /* 0x000fea0003800000 */
.L_x_338:
        /* <DEDUP_REMOVED lines=12> */
.L_x_341:
[----:B------:R-:W-:Y:S05]  /*10470*/  BSYNC B1 ;  /* 0x0000000000017941 */ /* 0x000fea0003800000 */
.L_x_340:
        /* <DEDUP_REMOVED lines=12> */
.L_x_343:
[----:B------:R-:W-:Y:S05]  /*10540*/  BSYNC B1 ;  /* 0x0000000000017941 */ /* 0x000fea0003800000 */
.L_x_342:
        /* <DEDUP_REMOVED lines=9> */
.L_x_345:
[----:B------:R-:W-:Y:S05]  /*105e0*/  BSYNC B1 ;  /* 0x0000000000017941 */ /* 0x000fea0003800000 */
.L_x_344:
        /* <DEDUP_REMOVED lines=9> */
.L_x_347:
[----:B------:R-:W-:Y:S05]  /*10680*/  BSYNC B1 ;  /* 0x0000000000017941 */ /* 0x000fea0003800000 */
.L_x_346:
        /* <DEDUP_REMOVED lines=12> */
.L_x_349:
[----:B------:R-:W-:Y:S05]  /*10750*/  BSYNC B1 ;  /* 0x0000000000017941 */ /* 0x000fea0003800000 */
.L_x_348:
        /* <DEDUP_REMOVED lines=12> */
.L_x_351:
[----:B------:R-:W-:Y:S05]  /*10820*/  BSYNC B1 ;  /* 0x0000000000017941 */ /* 0x000fea0003800000 */
.L_x_350:
        /* <DEDUP_REMOVED lines=9> */
.L_x_353:
[----:B------:R-:W-:Y:S05]  /*108c0*/  BSYNC B1 ;  /* 0x0000000000017941 */ /* 0x000fea0003800000 */
.L_x_352:
        /* <DEDUP_REMOVED lines=9> */
.L_x_355:
[----:B------:R-:W-:Y:S05]  /*10960*/  BSYNC B1 ;  /* 0x0000000000017941 */ /* 0x000fea0003800000 */
.L_x_354:
        /* <DEDUP_REMOVED lines=12> */
.L_x_357:
[----:B------:R-:W-:Y:S05]  /*10a30*/  BSYNC B1 ;  /* 0x0000000000017941 */ /* 0x000fea0003800000 */
.L_x_356:
        /* <DEDUP_REMOVED lines=12> */
.L_x_359:
[----:B------:R-:W-:Y:S05]  /*10b00*/  BSYNC B1 ;  /* 0x0000000000017941 */ /* 0x000fea0003800000 */
.L_x_358:
        /* <DEDUP_REMOVED lines=9> */
.L_x_361:
[----:B------:R-:W-:Y:S05]  /*10ba0*/  BSYNC B1 ;  /* 0x0000000000017941 */ /* 0x000fea0003800000 */
.L_x_360:
        /* <DEDUP_REMOVED lines=9> */
.L_x_363:
[----:B------:R-:W-:Y:S05]  /*10c40*/  BSYNC B1 ;  /* 0x0000000000017941 */ /* 0x000fea0003800000 */
.L_x_362:
        /* <DEDUP_REMOVED lines=12> */
.L_x_365:
[----:B------:R-:W-:Y:S05]  /*10d10*/  BSYNC B1 ;  /* 0x0000000000017941 */ /* 0x000fea0003800000 */
.L_x_364:
        /* <DEDUP_REMOVED lines=12> */
.L_x_367:
[----:B------:R-:W-:Y:S05]  /*10de0*/  BSYNC B1 ;  /* 0x0000000000017941 */ /* 0x000fea0003800000 */
.L_x_366:
        /* <DEDUP_REMOVED lines=9> */
.L_x_369:
[----:B------:R-:W-:Y:S05]  /*10e80*/  BSYNC B1 ;  /* 0x0000000000017941 */ /* 0x000fea0003800000 */
.L_x_368:
        /* <DEDUP_REMOVED lines=9> */
.L_x_371:
[----:B------:R-:W-:Y:S05]  /*10f20*/  BSYNC B1 ;  /* 0x0000000000017941 */ /* 0x000fea0003800000 */
.L_x_370:
        /* <DEDUP_REMOVED lines=12> */
.L_x_373:
[----:B------:R-:W-:Y:S05]  /*10ff0*/  BSYNC B1 ;  /* 0x0000000000017941 */ /* 0x000fea0003800000 */
.L_x_372:
        /* <DEDUP_REMOVED lines=12> */
.L_x_375:
[----:B------:R-:W-:Y:S05]  /*110c0*/  BSYNC B1 ;  /* 0x0000000000017941 */ /* 0x000fea0003800000 */
.L_x_374:
        /* <DEDUP_REMOVED lines=9> */
.L_x_377:
[----:B------:R-:W-:Y:S05]  /*11160*/  BSYNC B1 ;  /* 0x0000000000017941 */ /* 0x000fea0003800000 */
.L_x_376:
        /* <DEDUP_REMOVED lines=9> */
.L_x_379:
[----:B------:R-:W-:Y:S05]  /*11200*/  BSYNC B1 ;  /* 0x0000000000017941 */ /* 0x000fea0003800000 */
.L_x_378:
        /* <DEDUP_REMOVED lines=12> */
.L_x_381:
[----:B------:R-:W-:Y:S05]  /*112d0*/  BSYNC B1 ;  /* 0x0000000000017941 */ /* 0x000fea0003800000 */
.L_x_380:
        /* <DEDUP_REMOVED lines=12> */
.L_x_383:
[----:B------:R-:W-:Y:S05]  /*113a0*/  BSYNC B1 ;  /* 0x0000000000017941 */ /* 0x000fea0003800000 */
.L_x_382:
        /* <DEDUP_REMOVED lines=9> */
.L_x_385:
[----:B------:R-:W-:Y:S05]  /*11440*/  BSYNC B1 ;  /* 0x0000000000017941 */ /* 0x000fea0003800000 */
.L_x_384:
        /* <DEDUP_REMOVED lines=9> */
.L_x_387:
[----:B------:R-:W-:Y:S05]  /*114e0*/  BSYNC B1 ;  /* 0x0000000000017941 */ /* 0x000fea0003800000 */
.L_x_386:
        /* <DEDUP_REMOVED lines=12> */
.L_x_389:
[----:B------:R-:W-:Y:S05]  /*115b0*/  BSYNC B1 ;  /* 0x0000000000017941 */ /* 0x000fea0003800000 */
.L_x_388:
        /* <DEDUP_REMOVED lines=12> */
.L_x_391:
[----:B------:R-:W-:Y:S05]  /*11680*/  BSYNC B1 ;  /* 0x0000000000017941 */ /* 0x000fea0003800000 */
.L_x_390:
        /* <DEDUP_REMOVED lines=9> */
.L_x_393:
[----:B------:R-:W-:Y:S05]  /*11720*/  BSYNC B1 ;  /* 0x0000000000017941 */ /* 0x000fea0003800000 */
.L_x_392:
        /* <DEDUP_REMOVED lines=9> */
.L_x_395:
[----:B------:R-:W-:Y:S05]  /*117c0*/  BSYNC B1 ;  /* 0x0000000000017941 */ /* 0x000fea0003800000 */
.L_x_394:
        /* <DEDUP_REMOVED lines=12> */
.L_x_397:
[----:B------:R-:W-:Y:S05]  /*11890*/  BSYNC B1 ;  /* 0x0000000000017941 */ /* 0x000fea0003800000 */
.L_x_396:
        /* <DEDUP_REMOVED lines=12> */
.L_x_399:
[----:B------:R-:W-:Y:S05]  /*11960*/  BSYNC B1 ;  /* 0x0000000000017941 */ /* 0x000fea0003800000 */
.L_x_398:
        /* <DEDUP_REMOVED lines=9> */
.L_x_401:
[----:B------:R-:W-:Y:S05]  /*11a00*/  BSYNC B1 ;  /* 0x0000000000017941 */ /* 0x000fea0003800000 */
.L_x_400:
        /* <DEDUP_REMOVED lines=9> */
.L_x_403:
[----:B------:R-:W-:Y:S05]  /*11aa0*/  BSYNC B1 ;  /* 0x0000000000017941 */ /* 0x000fea0003800000 */
.L_x_402:
        /* <DEDUP_REMOVED lines=12> */
.L_x_405:
[----:B------:R-:W-:Y:S05]  /*11b70*/  BSYNC B1 ;  /* 0x0000000000017941 */ /* 0x000fea0003800000 */
.L_x_404:
        /* <DEDUP_REMOVED lines=12> */
.L_x_407:
[----:B------:R-:W-:Y:S05]  /*11c40*/  BSYNC B1 ;  /* 0x0000000000017941 */ /* 0x000fea0003800000 */
.L_x_406:
        /* <DEDUP_REMOVED lines=9> */
.L_x_409:
[----:B------:R-:W-:Y:S05]  /*11ce0*/  BSYNC B1 ;  /* 0x0000000000017941 */ /* 0x000fea0003800000 */
.L_x_408:
        /* <DEDUP_REMOVED lines=9> */
.L_x_411:
[----:B------:R-:W-:Y:S05]  /*11d80*/  BSYNC B1 ;  /* 0x0000000000017941 */ /* 0x000fea0003800000 */
.L_x_410:
        /* <DEDUP_REMOVED lines=12> */
.L_x_413:
[----:B------:R-:W-:Y:S05]  /*11e50*/  BSYNC B1 ;  /* 0x0000000000017941 */ /* 0x000fea0003800000 */
.L_x_412:
        /* <DEDUP_REMOVED lines=12> */
.L_x_415:
[----:B------:R-:W-:Y:S05]  /*11f20*/  BSYNC B1 ;  /* 0x0000000000017941 */ /* 0x000fea0003800000 */
.L_x_414:
        /* <DEDUP_REMOVED lines=9> */
.L_x_417:
[----:B------:R-:W-:Y:S05]  /*11fc0*/  BSYNC B1 ;  /* 0x0000000000017941 */ /* 0x000fea0003800000 */
.L_x_416:
        /* <DEDUP_REMOVED lines=9> */
.L_x_419:
[----:B------:R-:W-:Y:S05]  /*12060*/  BSYNC B1 ;  /* 0x0000000000017941 */ /* 0x000fea0003800000 */
.L_x_418:
        /* <DEDUP_REMOVED lines=12> */
.L_x_421:
[----:B------:R-:W-:Y:S05]  /*12130*/  BSYNC B1 ;  /* 0x0000000000017941 */ /* 0x000fea0003800000 */
.L_x_420:
        /* <DEDUP_REMOVED lines=12> */
.L_x_423:
[----:B------:R-:W-:Y:S05]  /*12200*/  BSYNC B1 ;  /* 0x0000000000017941 */ /* 0x000fea0003800000 */
.L_x_422:
        /* <DEDUP_REMOVED lines=9> */
.L_x_425:
[----:B------:R-:W-:Y:S05]  /*122a0*/  BSYNC B1 ;  /* 0x0000000000017941 */ /* 0x000fea0003800000 */
.L_x_424:
        /* <DEDUP_REMOVED lines=9> */
.L_x_427:
[----:B------:R-:W-:Y:S05]  /*12340*/  BSYNC B1 ;  /* 0x0000000000017941 */ /* 0x000fea0003800000 */
.L_x_426:
        /* <DEDUP_REMOVED lines=12> */
.L_x_429:
[----:B------:R-:W-:Y:S05]  /*12410*/  BSYNC B1 ;  /* 0x0000000000017941 */ /* 0x000fea0003800000 */
.L_x_428:
        /* <DEDUP_REMOVED lines=12> */
.L_x_431:
[----:B------:R-:W-:Y:S05]  /*124e0*/  BSYNC B1 ;  /* 0x0000000000017941 */ /* 0x000fea0003800000 */
.L_x_430:
        /* <DEDUP_REMOVED lines=9> */
.L_x_433:
[----:B------:R-:W-:Y:S05]  /*12580*/  BSYNC B1 ;  /* 0x0000000000017941 */ /* 0x000fea0003800000 */
.L_x_432:
        /* <DEDUP_REMOVED lines=9> */
.L_x_435:
[----:B------:R-:W-:Y:S05]  /*12620*/  BSYNC B1 ;  /* 0x0000000000017941 */ /* 0x000fea0003800000 */
.L_x_434:
        /* <DEDUP_REMOVED lines=12> */
.L_x_437:
[----:B------:R-:W-:Y:S05]  /*126f0*/  BSYNC B1 ;  /* 0x0000000000017941 */ /* 0x000fea0003800000 */
.L_x_436:
        /* <DEDUP_REMOVED lines=12> */
.L_x_439:
[----:B------:R-:W-:Y:S05]  /*127c0*/  BSYNC B1 ;  /* 0x0000000000017941 */ /* 0x000fea0003800000 */
.L_x_438:
        /* <DEDUP_REMOVED lines=9> */
.L_x_441:
[----:B------:R-:W-:Y:S05]  /*12860*/  BSYNC B1 ;  /* 0x0000000000017941 */ /* 0x000fea0003800000 */
.L_x_440:
        /* <DEDUP_REMOVED lines=9> */
.L_x_443:
[----:B------:R-:W-:Y:S05]  /*12900*/  BSYNC B1 ;  /* 0x0000000000017941 */ /* 0x000fea0003800000 */
.L_x_442:
        /* <DEDUP_REMOVED lines=12> */
.L_x_445:
[----:B------:R-:W-:Y:S05]  /*129d0*/  BSYNC B1 ;  /* 0x0000000000017941 */ /* 0x000fea0003800000 */
.L_x_444:
        /* <DEDUP_REMOVED lines=12> */
.L_x_447:
[----:B------:R-:W-:Y:S05]  /*12aa0*/  BSYNC B1 ;  /* 0x0000000000017941 */ /* 0x000fea0003800000 */
.L_x_446:
        /* <DEDUP_REMOVED lines=9> */
.L_x_449:
[----:B------:R-:W-:Y:S05]  /*12b40*/  BSYNC B1 ;  /* 0x0000000000017941 */ /* 0x000fea0003800000 */
.L_x_448:
        /* <DEDUP_REMOVED lines=9> */
.L_x_451:
[----:B------:R-:W-:Y:S05]  /*12be0*/  BSYNC B1 ;  /* 0x0000000000017941 */ /* 0x000fea0003800000 */
.L_x_450:
        /* <DEDUP_REMOVED lines=12> */
.L_x_453:
[----:B------:R-:W-:Y:S05]  /*12cb0*/  BSYNC B1 ;  /* 0x0000000000017941 */ /* 0x000fea0003800000 */
.L_x_452:
        /* <DEDUP_REMOVED lines=12> */
.L_x_455:
[----:B------:R-:W-:Y:S05]  /*12d80*/  BSYNC B1 ;  /* 0x0000000000017941 */ /* 0x000fea0003800000 */
.L_x_454:
        /* <DEDUP_REMOVED lines=9> */
.L_x_457:
[----:B------:R-:W-:Y:S05]  /*12e20*/  BSYNC B1 ;  /* 0x0000000000017941 */ /* 0x000fea0003800000 */
.L_x_456:
        /* <DEDUP_REMOVED lines=9> */
.L_x_459:
[----:B------:R-:W-:Y:S05]  /*12ec0*/  BSYNC B1 ;  /* 0x0000000000017941 */ /* 0x000fea0003800000 */
.L_x_458:
        /* <DEDUP_REMOVED lines=12> */
.L_x_461:
[----:B------:R-:W-:Y:S05]  /*12f90*/  BSYNC B1 ;  /* 0x0000000000017941 */ /* 0x000fea0003800000 */
.L_x_460:
        /* <DEDUP_REMOVED lines=12> */
.L_x_463:
[----:B------:R-:W-:Y:S05]  /*13060*/  BSYNC B1 ;  /* 0x0000000000017941 */ /* 0x000fea0003800000 */
.L_x_462:
        /* <DEDUP_REMOVED lines=9> */
.L_x_465:
[----:B------:R-:W-:Y:S05]  /*13100*/  BSYNC B1 ;  /* 0x0000000000017941 */ /* 0x000fea0003800000 */
.L_x_464:
        /* <DEDUP_REMOVED lines=9> */
.L_x_467:
[----:B------:R-:W-:Y:S05]  /*131a0*/  BSYNC B1 ;  /* 0x0000000000017941 */ /* 0x000fea0003800000 */
.L_x_466:
        /* <DEDUP_REMOVED lines=12> */
.L_x_469:
[----:B------:R-:W-:Y:S05]  /*13270*/  BSYNC B1 ;  /* 0x0000000000017941 */ /* 0x000fea0003800000 */
.L_x_468:
        /* <DEDUP_REMOVED lines=12> */
.L_x_471:
[----:B------:R-:W-:Y:S05]  /*13340*/  BSYNC B1 ;  /* 0x0000000000017941 */ /* 0x000fea0003800000 */
.L_x_470:
        /* <DEDUP_REMOVED lines=9> */
.L_x_473:
[----:B------:R-:W-:Y:S05]  /*133e0*/  BSYNC B1 ;  /* 0x0000000000017941 */ /* 0x000fea0003800000 */
.L_x_472:
        /* <DEDUP_REMOVED lines=9> */
.L_x_475:
[----:B------:R-:W-:Y:S05]  /*13480*/  BSYNC B1 ;  /* 0x0000000000017941 */ /* 0x000fea0003800000 */
.L_x_474:
        /* <DEDUP_REMOVED lines=12> */
.L_x_477:
[----:B------:R-:W-:Y:S05]  /*13550*/  BSYNC B1 ;  /* 0x0000000000017941 */ /* 0x000fea0003800000 */
.L_x_476:
        /* <DEDUP_REMOVED lines=12> */
.L_x_479:
[----:B------:R-:W-:Y:S05]  /*13620*/  BSYNC B1 ;  /* 0x0000000000017941 */ /* 0x000fea0003800000 */
.L_x_478:
        /* <DEDUP_REMOVED lines=9> */
.L_x_481:
[----:B------:R-:W-:Y:S05]  /*136c0*/  BSYNC B1 ;  /* 0x0000000000017941 */ /* 0x000fea0003800000 */
.L_x_480:
        /* <DEDUP_REMOVED lines=9> */
.L_x_483:
[----:B------:R-:W-:Y:S05]  /*13760*/  BSYNC B1 ;  /* 0x0000000000017941 */ /* 0x000fea0003800000 */
.L_x_482:
        /* <DEDUP_REMOVED lines=12> */
.L_x_485:
[----:B------:R-:W-:Y:S05]  /*13830*/  BSYNC B1 ;  /* 0x0000000000017941 */ /* 0x000fea0003800000 */
.L_x_484:
        /* <DEDUP_REMOVED lines=12> */
.L_x_487:
[----:B------:R-:W-:Y:S05]  /*13900*/  BSYNC B1 ;  /* 0x0000000000017941 */ /* 0x000fea0003800000 */
.L_x_486:
        /* <DEDUP_REMOVED lines=9> */
.L_x_489:
[----:B------:R-:W-:Y:S05]  /*139a0*/  BSYNC B1 ;  /* 0x0000000000017941 */ /* 0x000fea0003800000 */
.L_x_488:
        /* <DEDUP_REMOVED lines=9> */
.L_x_491:
[----:B------:R-:W-:Y:S05]  /*13a40*/  BSYNC B1 ;  /* 0x0000000000017941 */ /* 0x000fea0003800000 */
.L_x_490:
        /* <DEDUP_REMOVED lines=12> */
.L_x_493:
[----:B------:R-:W-:Y:S05]  /*13b10*/  BSYNC B1 ;  /* 0x0000000000017941 */ /* 0x000fea0003800000 */
.L_x_492:
        /* <DEDUP_REMOVED lines=12> */
.L_x_495:
[----:B------:R-:W-:Y:S05]  /*13be0*/  BSYNC B1 ;  /* 0x0000000000017941 */ /* 0x000fea0003800000 */
.L_x_494:
        /* <DEDUP_REMOVED lines=9> */
.L_x_497:
[----:B------:R-:W-:Y:S05]  /*13c80*/  BSYNC B1 ;  /* 0x0000000000017941 */ /* 0x000fea0003800000 */
.L_x_496:
        /* <DEDUP_REMOVED lines=9> */
.L_x_499:
[----:B------:R-:W-:Y:S05]  /*13d20*/  BSYNC B1 ;  /* 0x0000000000017941 */ /* 0x000fea0003800000 */
.L_x_498:
        /* <DEDUP_REMOVED lines=12> */
.L_x_501:
[----:B------:R-:W-:Y:S05]  /*13df0*/  BSYNC B1 ;  /* 0x0000000000017941 */ /* 0x000fea0003800000 */
.L_x_500:
        /* <DEDUP_REMOVED lines=12> */
.L_x_503:
[----:B------:R-:W-:Y:S05]  /*13ec0*/  BSYNC B1 ;  /* 0x0000000000017941 */ /* 0x000fea0003800000 */
.L_x_502:
        /* <DEDUP_REMOVED lines=9> */
.L_x_505:
[----:B------:R-:W-:Y:S05]  /*13f60*/  BSYNC B1 ;  /* 0x0000000000017941 */ /* 0x000fea0003800000 */
.L_x_504:
        /* <DEDUP_REMOVED lines=9> */
.L_x_507:
[----:B------:R-:W-:Y:S05]  /*14000*/  BSYNC B1 ;  /* 0x0000000000017941 */ /* 0x000fea0003800000 */
.L_x_506:
        /* <DEDUP_REMOVED lines=12> */
.L_x_509:
[----:B------:R-:W-:Y:S05]  /*140d0*/  BSYNC B1 ;  /* 0x0000000000017941 */ /* 0x000fea0003800000 */
.L_x_508:
        /* <DEDUP_REMOVED lines=12> */
.L_x_511:
[----:B------:R-:W-:Y:S05]  /*141a0*/  BSYNC B1 ;  /* 0x0000000000017941 */ /* 0x000fea0003800000 */
.L_x_510:
        /* <DEDUP_REMOVED lines=9> */
.L_x_513:
[----:B------:R-:W-:Y:S05]  /*14240*/  BSYNC B1 ;  /* 0x0000000000017941 */ /* 0x000fea0003800000 */
.L_x_512:
        /* <DEDUP_REMOVED lines=9> */
.L_x_515:
[----:B------:R-:W-:Y:S05]  /*142e0*/  BSYNC B1 ;  /* 0x0000000000017941 */ /* 0x000fea0003800000 */
.L_x_514:
        /* <DEDUP_REMOVED lines=12> */
.L_x_517:
[----:B------:R-:W-:Y:S05]  /*143b0*/  BSYNC B1 ;  /* 0x0000000000017941 */ /* 0x000fea0003800000 */
.L_x_516:
        /* <DEDUP_REMOVED lines=12> */
.L_x_519:
[----:B------:R-:W-:Y:S05]  /*14480*/  BSYNC B1 ;  /* 0x0000000000017941 */ /* 0x000fea0003800000 */
.L_x_518:
        /* <DEDUP_REMOVED lines=9> */
.L_x_521:
[----:B------:R-:W-:Y:S05]  /*14520*/  BSYNC B1 ;  /* 0x0000000000017941 */ /* 0x000fea0003800000 */
.L_x_520:
        /* <DEDUP_REMOVED lines=9> */
.L_x_523:
[----:B------:R-:W-:Y:S05]  /*145c0*/  BSYNC B1 ;  /* 0x0000000000017941 */ /* 0x000fea0003800000 */
.L_x_522:
        /* <DEDUP_REMOVED lines=12> */
.L_x_525:
[----:B------:R-:W-:Y:S05]  /*14690*/  BSYNC B1 ;  /* 0x0000000000017941 */ /* 0x000fea0003800000 */
.L_x_524:
        /* <DEDUP_REMOVED lines=12> */
.L_x_527:
[----:B------:R-:W-:Y:S05]  /*14760*/  BSYNC B1 ;  /* 0x0000000000017941 */ /* 0x000fea0003800000 */
.L_x_526:
        /* <DEDUP_REMOVED lines=9> */
.L_x_529:
[----:B------:R-:W-:Y:S05]  /*14800*/  BSYNC B1 ;  /* 0x0000000000017941 */ /* 0x000fea0003800000 */
.L_x_528:
        /* <DEDUP_REMOVED lines=9> */
.L_x_531:
[----:B------:R-:W-:Y:S05]  /*148a0*/  BSYNC B1 ;  /* 0x0000000000017941 */ /* 0x000fea0003800000 */
.L_x_530:
        /* <DEDUP_REMOVED lines=12> */
.L_x_533:
[----:B------:R-:W-:Y:S05]  /*14970*/  BSYNC B1 ;  /* 0x0000000000017941 */ /* 0x000fea0003800000 */
.L_x_532:
        /* <DEDUP_REMOVED lines=12> */
.L_x_535:
[----:B------:R-:W-:Y:S05]  /*14a40*/  BSYNC B1 ;  /* 0x0000000000017941 */ /* 0x000fea0003800000 */
.L_x_534:
        /* <DEDUP_REMOVED lines=9> */
.L_x_537:
[----:B------:R-:W-:Y:S05]  /*14ae0*/  BSYNC B1 ;  /* 0x0000000000017941 */ /* 0x000fea0003800000 */
.L_x_536:
        /* <DEDUP_REMOVED lines=9> */
.L_x_539:
[----:B------:R-:W-:Y:S05]  /*14b80*/  BSYNC B1 ;  /* 0x0000000000017941 */ /* 0x000fea0003800000 */
.L_x_538:
[----:B-----5:R-:W-:Y:S01]  /*14b90*/  HADD2.F32 R5, -RZ, R3.H0_H0 ;  /* 0x20000003ff057230 */ /* 0x020fe20000004100 */
[----:B0-----:R-:W-:Y:S01]  /*14ba0*/  @P2 MOV R4, R160 ;  /* 0x000000a000042202 */ /* 0x001fe20000000f00 */
[----:B------:R-:W-:Y:S01]  /*14bb0*/  BSSY B1, `(.L_x_540) ;  /* 0x000000a000017945 */ /* 0x000fe20003800000 */
[----:B------:R-:W-:Y:S02]  /*14bc0*/  ISETP.GT.AND P1, PT, R0, 0xf9, P1 ;  /* 0x000000f90000780c */ /* 0x000fe40000f24270 */
[----:B------:R-:W-:-:S04]  /*14bd0*/  FMUL R5, R5, R16 ;  /* 0x0000001005057220 */ /* 0x000fc80000400000 */
[----:B------:R-:W-:-:S05]  /*14be0*/  FFMA R5, R150, R2, R5 ;  /* 0x0000000296057223 */ /* 0x000fca0000000005 */
[----:B------:R-:W-:-:S04]  /*14bf0*/  F2FP.F16.F32.PACK_AB R5, RZ, R5 ;  /* 0x00000005ff05723e */ /* 0x000fc800000000ff */
[----:B-1--4-:R-:W-:Y:S01]  /*14c00*/  PRMT R6, R5, 0x7610, R6 ;  /* 0x0000761005067816 */ /* 0x012fe20000000006 */
[----:B------:R-:W-:-:S05]  /*14c10*/  @P2 IMAD.MOV.U32 R5, RZ, RZ, R161 ;  /* 0x000000ffff052224 */ /* 0x000fca00078e00a1 */
[----:B------:R0:W-:Y:S01]  /*14c20*/  @P2 STG.E.U16 desc[UR36][R4.64+0x1f0], R6 ;  /* 0x0001f00604002986 */ /* 0x0001e2000c101524 */
[----:B------:R-:W-:Y:S05]  /*14c30*/  @!P1 BRA `(.L_x_541) ;  /* 0x0000000000049947 */ /* 0x000fea0003800000 */
[----:B------:R1:W5:Y:S02]  /*14c40*/  LDG.E.LTC128B.U16 R3, desc[UR36][R12.64+0x1f2] ;  /* 0x0001f2240c037981 */ /* 0x000364000c1e1520 */
.L_x_541:
[----:B------:R-:W-:Y:S05]  /*14c50*/  BSYNC B1 ;  /* 0x0000000000017941 */ /* 0x000fea0003800000 */
.L_x_540:
[----:B------:R-:W-:Y:S05]  /*14c60*/  @!P1 BRA `(.L_x_542) ;  /* 0x0000004c00b09947 */ /* 0x000fea0003800000 */
[----:B-----5:R-:W-:-:S05]  /*14c70*/  HADD2.F32 R3, -RZ, R3.H0_H0 ;  /* 0x20000003ff037230 */ /* 0x020fca0000004100 */
[----:B------:R-:W-:-:S04]  /*14c80*/  FMUL R0, R3, R16 ;  /* 0x0000001003007220 */ /* 0x000fc80000400000 */
[----:B------:R-:W-:-:S05]  /*14c90*/  FFMA R0, R151, R2, R0 ;  /* 0x0000000297007223 */ /* 0x000fca0000000000 */
[----:B------:R-:W-:-:S05]  /*14ca0*/  F2FP.F16.F32.PACK_AB R0, RZ, R0 ;  /* 0x00000000ff00723e */ /* 0x000fca00000000ff */
[----:B------:R4:W-:Y:S01]  /*14cb0*/  STG.E.U16 desc[UR36][R160.64+0x1f2], R0 ;  /* 0x0001f200a0007986 */ /* 0x0009e2000c101524 */
[----:B------:R-:W-:Y:S05]  /*14cc0*/  BRA `(.L_x_542) ;  /* 0x0000004c00987947 */ /* 0x000fea0003800000 */
.L_x_35:
[----:B------:R-:W2:Y:S01]  /*14cd0*/  LDL.LU R3, [R1] ;  /* 0x0000000001037983 */ /* 0x000ea20000300800 */
[----:B------:R-:W-:-:S03]  /*14ce0*/  ULDC.64 UR4, c[0x0][0x5c0] ;  /* 0x0001700000047ab9 */ /* 0x000fc60000000a00 */
[----:B------:R-:W3:Y:S04]  /*14cf0*/  LDL.LU R9, [R1+0x60] ;  /* 0x0000600001097983 */ /* 0x000ee80000300800 */
[----:B------:R-:W4:Y:S04]  /*14d00*/  LDL.LU R11, [R1+0x8c] ;  /* 0x00008c00010b7983 */ /* 0x000f280000300800 */
[----:B------:R-:W5:Y:S04]  /*14d10*/  LDL.LU R12, [R1+0x90] ;  /* 0x00009000010c7983 */ /* 0x000f680000300800 */
        /* <DEDUP_REMOVED lines=74> */
[----:B------:R-:W5:Y:S01]  /*151c0*/  LDL.LU R161, [R1+0x1cc] ;  /* 0x0001cc0001a17983 */ /* 0x000f620000300800 */
[----:B--2---:R-:W-:-:S03]  /*151d0*/  FMUL R3, R3, R2 ;  /* 0x0000000203037220 */ /* 0x004fc60000400000 */
[----:B------:R-:W2:Y:S01]  /*151e0*/  LDL.LU R160, [R1+0x1d0] ;  /* 0x0001d00001a07983 */ /* 0x000ea20000300800 */
[----:B------:R-:W-:-:S03]  /*151f0*/  LEA R4, P0, R6, UR4, 0x1 ;  /* 0x0000000406047c11 */ /* 0x000fc6000f8008ff */
[----:B------:R-:W2:Y:S04]  /*15200*/  LDL.LU R159, [R1+0x1d4] ;  /* 0x0001d400019f7983 */ /* 0x000ea80000300800 */
[----:B------:R-:W2:Y:S04]  /*15210*/  LDL.LU R158, [R1+0x1d8] ;  /* 0x0001d800019e7983 */ /* 0x000ea80000300800 */
[----:B------:R-:W2:Y:S04]  /*15220*/  LDL.LU R157, [R1+0x1dc] ;  /* 0x0001dc00019d7983 */ /* 0x000ea80000300800 */
[----:B------:R-:W2:Y:S01]  /*15230*/  LDL.LU R156, [R1+0x1e0] ;  /* 0x0001e000019c7983 */ /* 0x000ea20000300800 */
[----:B------:R-:W-:-:S03]  /*15240*/  LEA.HI.X R5, R6, UR5, R10, 0x1, P0 ;  /* 0x0000000506057c11 */ /* 0x000fc600080f0c0a */
[----:B------:R-:W2:Y:S01]  /*15250*/  LDL.LU R155, [R1+0x1e4] ;  /* 0x0001e400019b7983 */ /* 0x000ea20000300800 */
[----:B------:R-:W-:-:S03]  /*15260*/  F2FP.F16.F32.PACK_AB R3, RZ, R3 ;  /* 0x00000003ff03723e */ /* 0x000fc600000000ff */
[----:B------:R-:W2:Y:S04]  /*15270*/  LDL.LU R154, [R1+0x1e8] ;  /* 0x0001e800019a7983 */ /* 0x000ea80000300800 */
[----:B------:R-:W2:Y:S04]  /*15280*/  LDL.LU R23, [R1+0x1ec] ;  /* 0x0001ec0001177983 */ /* 0x000ea80000300800 */
[----:B------:R-:W2:Y:S04]  /*15290*/  LDL.LU R22, [R1+0x1f0] ;  /* 0x0001f00001167983 */ /* 0x000ea80000300800 */
[----:B------:R-:W2:Y:S04]  /*152a0*/  LDL.LU R21, [R1+0x1f4] ;  /* 0x0001f40001157983 */ /* 0x000ea80000300800 */
[----:B------:R-:W2:Y:S04]  /*152b0*/  LDL.LU R20, [R1+0x1f8] ;  /* 0x0001f80001147983 */ /* 0x000ea80000300800 */
[----:B------:R-:W2:Y:S04]  /*152c0*/  LDL.LU R19, [R1+0x1fc] ;  /* 0x0001fc0001137983 */ /* 0x000ea80000300800 */
[----:B------:R-:W3:Y:S04]  /*152d0*/  LDL.LU R7, [R1+0x8] ;  /* 0x0000080001077983 */ /* 0x000ee80000300800 */
[----:B------:R-:W4:Y:S04]  /*152e0*/  LDL.LU R6, [R1+0xc] ;  /* 0x00000c0001067983 */ /* 0x000f280000300800 */
[----:B------:R0:W-:Y:S04]  /*152f0*/  @P1 STG.E.U16 desc[UR36][R4.64], R3 ;  /* 0x0000000304001986 */ /* 0x0001e8000c101524 */
[----:B0-----:R-:W5:Y:S01]  /*15300*/  LDL.LU R3, [R1+0x4] ;  /* 0x0000040001037983 */ /* 0x001f620000300800 */
[----:B------:R-:W-:Y:S01]  /*15310*/  ISETP.GT.AND P0, PT, R0, 0x1, P3 ;  /* 0x000000010000780c */ /* 0x000fe20001f04270 */
[----:B------:R-:W-:Y:S01]  /*15320*/  USHF.L.U32 UR5, UR8, 0x4, URZ ;  /* 0x0000000408057899 */ /* 0x000fe2000800063f */
[----:B------:R-:W-:Y:S01]  /*15330*/  ISETP.GT.AND P2, PT, R153, 0x8, PT ;  /* 0x000000089900780c */ /* 0x000fe20003f44270 */
[----:B------:R-:W-:Y:S01]  /*15340*/  USHF.L.U64.HI UR4, UR8, 0x4, UR9 ;  /* 0x0000000408047899 */ /* 0x000fe20008010209 */
[----:B---3--:R-:W-:-:S05]  /*15350*/  FMUL R7, R7, R2 ;  /* 0x0000000207077220 */ /* 0x008fca0000400000 */
[----:B------:R-:W-:-:S04]  /*15360*/  F2FP.F16.F32.PACK_AB R7, RZ, R7 ;  /* 0x00000007ff07723e */ /* 0x000fc800000000ff */
[----:B------:R-:W-:Y:S01]  /*15370*/  PRMT R8, R7, 0x7610, R8 ;  /* 0x0000761007087816 */ /* 0x000fe20000000008 */
[----:B-----5:R-:W-:-:S05]  /*15380*/  FMUL R3, R3, R2 ;  /* 0x0000000203037220 */ /* 0x020fca0000400000 */
[----:B------:R-:W-:-:S05]  /*15390*/  F2FP.F16.F32.PACK_AB R3, RZ, R3 ;  /* 0x00000003ff03723e */ /* 0x000fca00000000ff */
[----:B------:R4:W-:Y:S01]  /*153a0*/  @P0 STG.E.U16 desc[UR36][R4.64+0x2], R3 ;  /* 0x0000020304000986 */ /* 0x0009e2000c101524 */
[----:B------:R-:W-:Y:S01]  /*153b0*/  ISETP.GT.AND P0, PT, R0, RZ, P2 ;  /* 0x000000ff0000720c */ /* 0x000fe20001704270 */
[----:B----4-:R-:W-:Y:S01]  /*153c0*/  FMUL R3, R6, R2 ;  /* 0x0000000206037220 */ /* 0x010fe20000400000 */
[----:B------:R-:W-:-:S04]  /*153d0*/  IADD3 R6, P1, R4, UR5, RZ ;  /* 0x0000000504067c10 */ /* 0x000fc8000ff3e0ff */
[----:B------:R-:W-:Y:S02]  /*153e0*/  IADD3.X R7, R5, UR4, RZ, P1, !PT ;  /* 0x0000000405077c10 */ /* 0x000fe40008ffe4ff */
[----:B------:R-:W-:-:S05]  /*153f0*/  F2FP.F16.F32.PACK_AB R3, RZ, R3 ;  /* 0x00000003ff03723e */ /* 0x000fca00000000ff */
[----:B------:R0:W-:Y:S01]  /*15400*/  @P0 STG.E.U16 desc[UR36][R6.64], R8 ;  /* 0x0000000806000986 */ /* 0x0001e2000c101524 */
[----:B------:R-:W-:-:S03]  /*15410*/  ISETP.GT.AND P0, PT, R0, 0x1, P2 ;  /* 0x000000010000780c */ /* 0x000fc60001704270 */
[----:B0-----:R-:W3:Y:S10]  /*15420*/  LDL.LU R8, [R1+0x50] ;  /* 0x0000500001087983 */ /* 0x001ef40000300800 */
[----:B------:R0:W-:Y:S04]  /*15430*/  @P0 STG.E.U16 desc[UR36][R6.64+0x2], R3 ;  /* 0x0000020306000986 */ /* 0x0001e8000c101524 */
[----:B0-----:R-:W4:Y:S01]  /*15440*/  LDL.LU R3, [R1+0x10] ;  /* 0x0000100001037983 */ /* 0x001f220000300800 */
[----:B------:R-:W-:Y:S01]  /*15450*/  ISETP.GT.AND P0, PT, R0, 0x8, P3 ;  /* 0x000000080000780c */ /* 0x000fe20001f04270 */
[----:B----4-:R-:W-:-:S05]  /*15460*/  FMUL R3, R3, R2 ;  /* 0x0000000203037220 */ /* 0x010fca0000400000 */
[----:B------:R-:W-:-:S07]  /*15470*/  F2FP.F16.F32.PACK_AB R3, RZ, R3 ;  /* 0x00000003ff03723e */ /* 0x000fce00000000ff */
        /* <DEDUP_REMOVED lines=73> */
[----:B---3--:R-:W-:-:S05]  /*15910*/  FMUL R8, R8, R2 ;  /* 0x0000000208087220 */ /* 0x008fca0000400000 */
[----:B------:R-:W-:Y:S01]  /*15920*/  F2FP.F16.F32.PACK_AB R8, RZ, R8 ;  /* 0x00000008ff08723e */ /* 0x000fe200000000ff */
[----:B----4-:R-:W-:-:S05]  /*15930*/  FMUL R3, R3, R2 ;  /* 0x0000000203037220 */ /* 0x010fca0000400000 */
[----:B------:R-:W-:-:S05]  /*15940*/  F2FP.F16.F32.PACK_AB R3, RZ, R3 ;  /* 0x00000003ff03723e */ /* 0x000fca00000000ff */
[----:B------:R0:W-:Y:S01]  /*15950*/  @P0 STG.E.U16 desc[UR36][R6.64+0x42], R3 ;  /* 0x0000420306000986 */ /* 0x0001e2000c101524 */
[----:B------:R-:W-:-:S03]  /*15960*/  ISETP.GT.AND P0, PT, R0, 0x28, P3 ;  /* 0x000000280000780c */ /* 0x000fc60001f04270 */
[----:B0-----:R-:W3:Y:S01]  /*15970*/  LDL.LU R3, [R1+0x54] ;  /* 0x0000540001037983 */ /* 0x001ee20000300800 */
[----:B------:R-:W-:-:S09]  /*15980*/  ISETP.GT.AND P1, PT, R0, 0x29, P3 ;  /* 0x000000290000780c */ /* 0x000fd20001f24270 */
[----:B------:R0:W-:Y:S04]  /*15990*/  @P0 STG.E.U16 desc[UR36][R4.64+0x50], R8 ;  /* 0x0000500804000986 */ /* 0x0001e8000c101524 */
[----:B0-----:R-:W4:Y:S01]  /*159a0*/  LDL.LU R8, [R1+0x58] ;  /* 0x0000580001087983 */ /* 0x001f220000300800 */
[----:B---3--:R-:W-:-:S05]  /*159b0*/  FMUL R3, R3, R2 ;  /* 0x0000000203037220 */ /* 0x008fca0000400000 */
[----:B------:R-:W-:-:S05]  /*159c0*/  F2FP.F16.F32.PACK_AB R3, RZ, R3 ;  /* 0x00000003ff03723e */ /* 0x000fca00000000ff */
[----:B------:R0:W-:Y:S01]  /*159d0*/  @P1 STG.E.U16 desc[UR36][R4.64+0x52], R3 ;  /* 0x0000520304001986 */ /* 0x0001e2000c101524 */
[----:B----4-:R-:W-:-:S05]  /*159e0*/  FMUL R8, R8, R2 ;  /* 0x0000000208087220 */ /* 0x010fca0000400000 */
[----:B------:R-:W-:Y:S01]  /*159f0*/  F2FP.F16.F32.PACK_AB R8, RZ, R8 ;  /* 0x00000008ff08723e */ /* 0x000fe200000000ff */
[----:B0-----:R-:W3:Y:S03]  /*15a00*/  LDL.LU R3, [R1+0x5c] ;  /* 0x00005c0001037983 */ /* 0x001ee60000300800 */
[----:B------:R-:W-:Y:S02]  /*15a10*/  PRMT R10, R8, 0x7610, R10 ;  /* 0x00007610080a7816 */ /* 0x000fe4000000000a */
[----:B------:R-:W4:Y:S01]  /*15a20*/  LDL.LU R8, [R1+0x64] ;  /* 0x0000640001087983 */ /* 0x000f220000300800 */
[C---:B------:R-:W-:Y:S02]  /*15a30*/  ISETP.GT.AND P1, PT, R0.reuse, 0x28, P2 ;  /* 0x000000280000780c */ /* 0x040fe40001724270 */
[C---:B------:R-:W-:Y:S02]  /*15a40*/  ISETP.GT.AND P4, PT, R0.reuse, 0x29, P2 ;  /* 0x000000290000780c */ /* 0x040fe40001784270 */
[C---:B------:R-:W-:Y:S01]  /*15a50*/  ISETP.GT.AND P5, PT, R0.reuse, 0x30, P3 ;  /* 0x000000300000780c */ /* 0x040fe20001fa4270 */
[----:B------:R-:W-:Y:S01]  /*15a60*/  FMUL R9, R9, R2 ;  /* 0x0000000209097220 */ /* 0x000fe20000400000 */
[----:B------:R-:W-:-:S04]  /*15a70*/  ISETP.GT.AND P0, PT, R0, 0x31, P3 ;  /* 0x000000310000780c */ /* 0x000fc80001f04270 */
[----:B------:R-:W-:-:S03]  /*15a80*/  F2FP.F16.F32.PACK_AB R9, RZ, R9 ;  /* 0x00000009ff09723e */ /* 0x000fc600000000ff */
[----:B------:R0:W-:Y:S04]  /*15a90*/  @P1 STG.E.U16 desc[UR36][R6.64+0x50], R10 ;  /* 0x0000500a06001986 */ /* 0x0001e8000c101524 */
[----:B0-----:R-:W5:Y:S01]  /*15aa0*/  LDL.LU R10, [R1+0x74] ;  /* 0x00007400010a7983 */ /* 0x001f620000300800 */
[----:B---3--:R-:W-:-:S05]  /*15ab0*/  FMUL R3, R3, R2 ;  /* 0x0000000203037220 */ /* 0x008fca0000400000 */
[----:B------:R-:W-:Y:S01]  /*15ac0*/  F2FP.F16.F32.PACK_AB R3, RZ, R3 ;  /* 0x00000003ff03723e */ /* 0x000fe200000000ff */
[----:B----4-:R-:W-:-:S04]  /*15ad0*/  FMUL R8, R8, R2 ;  /* 0x0000000208087220 */ /* 0x010fc80000400000 */
[----:B------:R0:W-:Y:S04]  /*15ae0*/  @P4 STG.E.U16 desc[UR36][R6.64+0x52], R3 ;  /* 0x0000520306004986 */ /* 0x0001e8000c101524 */
[----:B------:R1:W-:Y:S01]  /*15af0*/  @P5 STG.E.U16 desc[UR36][R4.64+0x60], R9 ;  /* 0x0000600904005986 */ /* 0x0003e2000c101524 */
[----:B0-----:R-:W-:-:S03]  /*15b00*/  F2FP.F16.F32.PACK_AB R3, RZ, R8 ;  /* 0x00000008ff03723e */ /* 0x001fc600000000ff */
[----:B------:R-:W3:Y:S01]  /*15b10*/  LDL.LU R8, [R1+0x68] ;  /* 0x0000680001087983 */ /* 0x000ee20000300800 */
[----:B-1----:R-:W-:-:S03]  /*15b20*/  PRMT R9, R3, 0x7610, R9 ;  /* 0x0000761003097816 */ /* 0x002fc60000000009 */
[----:B------:R-:W4:Y:S04]  /*15b30*/  LDL.LU R3, [R1+0x6c] ;  /* 0x00006c0001037983 */ /* 0x000f280000300800 */
[----:B------:R0:W-:Y:S04]  /*15b40*/  @P0 STG.E.U16 desc[UR36][R4.64+0x62], R9 ;  /* 0x0000620904000986 */ /* 0x0001e8000c101524 */
[----:B0-----:R-:W2:Y:S01]  /*15b50*/  LDL.LU R9, [R1+0x70] ;  /* 0x0000700001097983 */ /* 0x001ea20000300800 */
[----:B------:R-:W-:Y:S01]  /*15b60*/  ISETP.GT.AND P1, PT, R0, 0x30, P2 ;  /* 0x000000300000780c */ /* 0x000fe20001724270 */
[----:B---3--:R-:W-:-:S05]  /*15b70*/  FMUL R8, R8, R2 ;  /* 0x0000000208087220 */ /* 0x008fca0000400000 */
[----:B------:R-:W-:-:S07]  /*15b80*/  F2FP.F16.F32.PACK_AB R8, RZ, R8 ;  /* 0x00000008ff08723e */ /* 0x000fce00000000ff */
[----:B------:R0:W-:Y:S01]  /*15b90*/  @P1 STG.E.U16 desc[UR36][R6.64+0x60], R8 ;  /* 0x0000600806001986 */ /* 0x0001e2000c101524 */
[----:B--2---:R-:W-:-:S05]  /*15ba0*/  FMUL R9, R9, R2 ;  /* 0x0000000209097220 */ /* 0x004fca0000400000 */
[----:B0-----:R-:W-:-:S04]  /*15bb0*/  F2FP.F16.F32.PACK_AB R8, RZ, R9 ;  /* 0x00000009ff08723e */ /* 0x001fc800000000ff */
[----:B------:R-:W-:Y:S02]  /*15bc0*/  PRMT R9, R8, 0x7610, R9 ;  /* 0x0000761008097816 */ /* 0x000fe40000000009 */
[----:B------:R-:W2:Y:S01]  /*15bd0*/  LDL.LU R8, [R1+0x78] ;  /* 0x0000780001087983 */ /* 0x000ea20000300800 */
[C---:B------:R-:W-:Y:S01]  /*15be0*/  ISETP.GT.AND P4, PT, R0.reuse, 0x31, P2 ;  /* 0x000000310000780c */ /* 0x040fe20001784270 */
[-C--:B----4-:R-:W-:Y:S01]  /*15bf0*/  FMUL R3, R3, R2.reuse ;  /* 0x0000000203037220 */ /* 0x090fe20000400000 */
[----:B------:R-:W-:Y:S01]  /*15c00*/  ISETP.GT.AND P5, PT, R0, 0x38, P3 ;  /* 0x000000380000780c */ /* 0x000fe20001fa4270 */
[----:B-----5:R-:W-:-:S03]  /*15c10*/  FMUL R10, R10, R2 ;  /* 0x000000020a0a7220 */ /* 0x020fc60000400000 */
[----:B------:R-:W-:Y:S02]  /*15c20*/  F2FP.F16.F32.PACK_AB R3, RZ, R3 ;  /* 0x00000003ff03723e */ /* 0x000fe400000000ff */
[----:B------:R-:W-:-:S05]  /*15c30*/  ISETP.GT.AND P6, PT, R0, 0x39, P3 ;  /* 0x000000390000780c */ /* 0x000fca0001fc4270 */
[----:B------:R0:W-:Y:S04]  /*15c40*/  @P4 STG.E.U16 desc[UR36][R6.64+0x62], R3 ;  /* 0x0000620306004986 */ /* 0x0001e8000c101524 */
[----:B------:R1:W-:Y:S01]  /*15c50*/  @P5 STG.E.U16 desc[UR36][R4.64+0x70], R9 ;  /* 0x0000700904005986 */ /* 0x0003e2000c101524 */
[----:B0-----:R-:W-:-:S04]  /*15c60*/  F2FP.F16.F32.PACK_AB R3, RZ, R10 ;  /* 0x0000000aff03723e */ /* 0x001fc800000000ff */
[----:B------:R-:W-:Y:S01]  /*15c70*/  PRMT R10, R3, 0x7610, R10 ;  /* 0x00007610030a7816 */ /* 0x000fe2000000000a */
[----:B-1----:R-:W3:Y:S04]  /*15c80*/  LDL.LU R9, [R1+0x80] ;  /* 0x0000800001097983 */ /* 0x002ee80000300800 */
[----:B------:R0:W-:Y:S01]  /*15c90*/  @P6 STG.E.U16 desc[UR36][R4.64+0x72], R10 ;  /* 0x0000720a04006986 */ /* 0x0001e2000c101524 */
[----:B--2---:R-:W-:-:S05]  /*15ca0*/  FMUL R8, R8, R2 ;  /* 0x0000000208087220 */ /* 0x004fca0000400000 */
[----:B------:R-:W-:Y:S02]  /*15cb0*/  F2FP.F16.F32.PACK_AB R3, RZ, R8 ;  /* 0x00000008ff03723e */ /* 0x000fe400000000ff */
[----:B------:R-:W2:Y:S02]  /*15cc0*/  LDL.LU R8, [R1+0x7c] ;  /* 0x00007c0001087983 */ /* 0x000ea40000300800 */
[----:B0-----:R-:W-:Y:S02]  /*15cd0*/  PRMT R10, R3, 0x7610, R10 ;  /* 0x00007610030a7816 */ /* 0x001fe4000000000a */
[----:B------:R-:W4:Y:S01]  /*15ce0*/  LDL.LU R3, [R1+0x84] ;  /* 0x0000840001037983 */ /* 0x000f220000300800 */
[C---:B------:R-:W-:Y:S02]  /*15cf0*/  ISETP.GT.AND P0, PT, R0.reuse, 0x38, P2 ;  /* 0x000000380000780c */ /* 0x040fe40001704270 */
[C---:B------:R-:W-:Y:S02]  /*15d00*/  ISETP.GT.AND P1, PT, R0.reuse, 0x39, P2 ;  /* 0x000000390000780c */ /* 0x040fe40001724270 */
[----:B------:R-:W-:-:S02]  /*15d10*/  ISETP.GT.AND P4, PT, R0, 0x40, P3 ;  /* 0x000000400000780c */ /* 0x000fc40001f84270 */
[----:B------:R-:W-:-:S07]  /*15d20*/  ISETP.GT.AND P5, PT, R0, 0x41, P3 ;  /* 0x000000410000780c */ /* 0x000fce0001fa4270 */
[----:B------:R0:W-:Y:S01]  /*15d30*/  @P0 STG.E.U16 desc[UR36][R6.64+0x70], R10 ;  /* 0x0000700a06000986 */ /* 0x0001e2000c101524 */
[----:B---3--:R-:W-:-:S05]  /*15d40*/  FMUL R9, R9, R2 ;  /* 0x0000000209097220 */ /* 0x008fca0000400000 */
[----:B------:R-:W-:Y:S01]  /*15d50*/  F2FP.F16.F32.PACK_AB R9, RZ, R9 ;  /* 0x00000009ff09723e */ /* 0x000fe200000000ff */
[-C--:B--2---:R-:W-:Y:S01]  /*15d60*/  FMUL R8, R8, R2.reuse ;  /* 0x0000000208087220 */ /* 0x084fe20000400000 */
[----:B----4-:R-:W-:-:S04]  /*15d70*/  FMUL R3, R3, R2 ;  /* 0x0000000203037220 */ /* 0x010fc80000400000 */
[----:B------:R-:W-:-:S04]  /*15d80*/  F2FP.F16.F32.PACK_AB R8, RZ, R8 ;  /* 0x00000008ff08723e */ /* 0x000fc800000000ff */
[----:B0-----:R-:W-:Y:S02]  /*15d90*/  PRMT R10, R8, 0x7610, R10 ;  /* 0x00007610080a7816 */ /* 0x001fe4000000000a */
[----:B------:R-:W-:Y:S01]  /*15da0*/  F2FP.F16.F32.PACK_AB R3, RZ, R3 ;  /* 0x00000003ff03723e */ /* 0x000fe200000000ff */
[----:B------:R-:W2:Y:S04]  /*15db0*/  LDL.LU R8, [R1+0x88] ;  /* 0x0000880001087983 */ /* 0x000ea80000300800 */
[----:B------:R-:W-:Y:S04]  /*15dc0*/  @P1 STG.E.U16 desc[UR36][R6.64+0x72], R10 ;  /* 0x0000720a06001986 */ /* 0x000fe8000c101524 */
[----:B------:R0:W-:Y:S04]  /*15dd0*/  @P4 STG.E.U16 desc[UR36][R4.64+0x80], R9 ;  /* 0x0000800904004986 */ /* 0x0001e8000c101524 */
[----:B------:R1:W-:Y:S04]  /*15de0*/  @P5 STG.E.U16 desc[UR36][R4.64+0x82], R3 ;  /* 0x0000820304005986 */ /* 0x0003e8000c101524 */
[----:B0-----:R-:W3:Y:S04]  /*15df0*/  LDL.LU R9, [R1+0x94] ;  /* 0x0000940001097983 */ /* 0x001ee80000300800 */
[----:B-1----:R-:W4:Y:S01]  /*15e00*/  LDL.LU R3, [R1+0x98] ;  /* 0x0000980001037983 */ /* 0x002f220000300800 */
[----:B------:R-:W-:Y:S01]  /*15e10*/  ISETP.GT.AND P0, PT, R0, 0x40, P2 ;  /* 0x000000400000780c */ /* 0x000fe20001704270 */
[----:B--2---:R-:W-:-:S05]  /*15e20*/  FMUL R8, R8, R2 ;  /* 0x0000000208087220 */ /* 0x004fca0000400000 */
[----:B------:R-:W-:-:S07]  /*15e30*/  F2FP.F16.F32.PACK_AB R8, RZ, R8 ;  /* 0x00000008ff08723e */ /* 0x000fce00000000ff */
[----:B------:R0:W-:Y:S01]  /*15e40*/  @P0 STG.E.U16 desc[UR36][R6.64+0x80], R8 ;  /* 0x0000800806000986 */ /* 0x0001e2000c101524 */
[----:B----4-:R-:W-:-:S05]  /*15e50*/  FMUL R3, R3, R2 ;  /* 0x0000000203037220 */ /* 0x010fca0000400000 */
[----:B0-----:R-:W-:Y:S02]  /*15e60*/  F2FP.F16.F32.PACK_AB R8, RZ, R3 ;  /* 0x00000003ff08723e */ /* 0x001fe400000000ff */
[----:B------:R-:W2:Y:S02]  /*15e70*/  LDL.LU R3, [R1+0x9c] ;  /* 0x00009c0001037983 */ /* 0x000ea40000300800 */
[----:B------:R-:W-:Y:S02]  /*15e80*/  PRMT R13, R8, 0x7610, R13 ;  /* 0x00007610080d7816 */ /* 0x000fe4000000000d */
[----:B------:R-:W4:Y:S01]  /*15e90*/  LDL.LU R8, [R1+0xa0] ;  /* 0x0000a00001087983 */ /* 0x000f220000300800 */
[C---:B------:R-:W-:Y:S01]  /*15ea0*/  ISETP.GT.AND P1, PT, R0.reuse, 0x41, P2 ;  /* 0x000000410000780c */ /* 0x040fe20001724270 */
[-C--:B---3--:R-:W-:Y:S01]  /*15eb0*/  FMUL R9, R9, R2.reuse ;  /* 0x0000000209097220 */ /* 0x088fe20000400000 */
[-C--:B------:R-:W-:Y:S01]  /*15ec0*/  FMUL R11, R11, R2.reuse ;  /* 0x000000020b0b7220 */ /* 0x080fe20000400000 */
[----:B------:R-:W-:Y:S01]  /*15ed0*/  ISETP.GT.AND P4, PT, R0, 0x48, P3 ;  /* 0x000000480000780c */ /* 0x000fe20001f84270 */
[----:B------:R-:W-:-:S02]  /*15ee0*/  FMUL R12, R12, R2 ;  /* 0x000000020c0c7220 */ /* 0x000fc40000400000 */
[----:B------:R-:W-:Y:S02]  /*15ef0*/  F2FP.F16.F32.PACK_AB R9, RZ, R9 ;  /* 0x00000009ff09723e */ /* 0x000fe400000000ff */
[----:B------:R-:W-:Y:S02]  /*15f00*/  F2FP.F16.F32.PACK_AB R11, RZ, R11 ;  /* 0x0000000bff0b723e */ /* 0x000fe400000000ff */
[----:B------:R-:W-:Y:S02]  /*15f10*/  F2FP.F16.F32.PACK_AB R10, RZ, R12 ;  /* 0x0000000cff0a723e */ /* 0x000fe400000000ff */
[----:B------:R-:W-:Y:S02]  /*15f20*/  PRMT R12, R9, 0x7610, R12 ;  /* 0x00007610090c7816 */ /* 0x000fe4000000000c */
[C---:B------:R-:W-:Y:S01]  /*15f30*/  ISETP.GT.AND P5, PT, R0.reuse, 0x49, P3 ;  /* 0x000000490000780c */ /* 0x040fe20001fa4270 */
[----:B------:R-:W-:Y:S01]  /*15f40*/  @P1 STG.E.U16 desc[UR36][R6.64+0x82], R11 ;  /* 0x0000820b06001986 */ /* 0x000fe2000c101524 */
[----:B------:R-:W-:-:S02]  /*15f50*/  ISETP.GT.AND P0, PT, R0, 0x48, P2 ;  /* 0x000000480000780c */ /* 0x000fc40001704270 */
[C---:B------:R-:W-:Y:S01]  /*15f60*/  ISETP.GT.AND P1, PT, R0.reuse, 0x49, P2 ;  /* 0x000000490000780c */ /* 0x040fe20001724270 */
[----:B------:R0:W-:Y:S01]  /*15f70*/  @P4 STG.E.U16 desc[UR36][R4.64+0x90], R10 ;  /* 0x0000900a04004986 */ /* 0x0001e2000c101524 */
[----:B------:R-:W-:-:S07]  /*15f80*/  ISETP.GT.AND P4, PT, R0, 0x50, P3 ;  /* 0x000000500000780c */ /* 0x000fce0001f84270 */
[----:B------:R1:W-:Y:S01]  /*15f90*/  @P5 STG.E.U16 desc[UR36][R4.64+0x92], R12 ;  /* 0x0000920c04005986 */ /* 0x0003e2000c101524 */
[----:B------:R-:W-:-:S03]  /*15fa0*/  ISETP.GT.AND P5, PT, R0, 0x51, P3 ;  /* 0x000000510000780c */ /* 0x000fc60001fa4270 */
[----:B------:R3:W-:Y:S01]  /*15fb0*/  @P0 STG.E.U16 desc[UR36][R6.64+0x90], R13 ;  /* 0x0000900d06000986 */ /* 0x0007e2000c101524 */
[C---:B------:R-:W-:Y:S02]  /*15fc0*/  ISETP.GT.AND P0, PT, R0.reuse, 0x51, P2 ;  /* 0x000000510000780c */ /* 0x040fe40001704270 */
[----:B------:R-:W-:Y:S01]  /*15fd0*/  ISETP.GT.AND P6, PT, R0, 0x71, P3 ;  /* 0x000000710000780c */ /* 0x000fe20001fc4270 */
[----:B--2---:R-:W-:-:S05]  /*15fe0*/  FMUL R3, R3, R2 ;  /* 0x0000000203037220 */ /* 0x004fca0000400000 */
[----:B------:R-:W-:Y:S01]  /*15ff0*/  F2FP.F16.F32.PACK_AB R9, RZ, R3 ;  /* 0x00000003ff09723e */ /* 0x000fe200000000ff */
[-C--:B----4-:R-:W-:Y:S01]  /*16000*/  FMUL R3, R8, R2.reuse ;  /* 0x0000000208037220 */ /* 0x090fe20000400000 */
[----:B------:R-:W-:-:S04]  /*16010*/  FMUL R8, R235, R2 ;  /* 0x00000002eb087220 */ /* 0x000fc80000400000 */
[----:B------:R-:W-:Y:S02]  /*16020*/  F2FP.F16.F32.PACK_AB R3, RZ, R3 ;  /* 0x00000003ff03723e */ /* 0x000fe400000000ff */
[----:B0-----:R-:W-:Y:S02]  /*16030*/  PRMT R10, R9, 0x7610, R10 ;  /* 0x00007610090a7816 */ /* 0x001fe4000000000a */
[----:B------:R-:W-:Y:S01]  /*16040*/  PRMT R11, R3, 0x7610, R11 ;  /* 0x00007610030b7816 */ /* 0x000fe2000000000b */
[----:B------:R-:W-:Y:S01]  /*16050*/  FMUL R3, R233, R2 ;  /* 0x00000002e9037220 */ /* 0x000fe20000400000 */
[----:B------:R-:W-:Y:S01]  /*16060*/  F2FP.F16.F32.PACK_AB R8, RZ, R8 ;  /* 0x00000008ff08723e */ /* 0x000fe200000000ff */
[----:B------:R-:W-:Y:S01]  /*16070*/  FMUL R9, R234, R2 ;  /* 0x00000002ea097220 */ /* 0x000fe20000400000 */
[----:B------:R0:W-:Y:S02]  /*16080*/  @P1 STG.E.U16 desc[UR36][R6.64+0x92], R10 ;  /* 0x0000920a06001986 */ /* 0x0001e4000c101524 */
[----:B-1----:R-:W-:-:S02]  /*16090*/  PRMT R12, R8, 0x7610, R12 ;  /* 0x00007610080c7816 */ /* 0x002fc4000000000c */
[----:B------:R-:W-:Y:S01]  /*160a0*/  F2FP.F16.F32.PACK_AB R8, RZ, R3 ;  /* 0x00000003ff08723e */ /* 0x000fe200000000ff */
[-C--:B------:R-:W-:Y:S01]  /*160b0*/  FMUL R3, R232, R2.reuse ;  /* 0x00000002e8037220 */ /* 0x080fe20000400000 */
[C---:B------:R-:W-:Y:S02]  /*160c0*/  ISETP.GT.AND P1, PT, R0.reuse, 0x50, P2 ;  /* 0x000000500000780c */ /* 0x040fe40001724270 */
[----:B------:R-:W-:Y:S01]  /*160d0*/  F2FP.F16.F32.PACK_AB R9, RZ, R9 ;  /* 0x00000009ff09723e */ /* 0x000fe200000000ff */
[----:B------:R1:W-:Y:S01]  /*160e0*/  @P4 STG.E.U16 desc[UR36][R4.64+0xa0], R11 ;  /* 0x0000a00b04004986 */ /* 0x0003e2000c101524 */
[----:B------:R-:W-:Y:S02]  /*160f0*/  ISETP.GT.AND P4, PT, R0, 0x58, P3 ;  /* 0x000000580000780c */ /* 0x000fe40001f84270 */
[----:B---3--:R-:W-:Y:S02]  /*16100*/  PRMT R13, R9, 0x7610, R13 ;  /* 0x00007610090d7816 */ /* 0x008fe4000000000d */
[----:B------:R-:W-:Y:S01]  /*16110*/  F2FP.F16.F32.PACK_AB R9, RZ, R3 ;  /* 0x00000003ff09723e */ /* 0x000fe200000000ff */
[-C--:B------:R-:W-:Y:S01]  /*16120*/  FMUL R3, R230, R2.reuse ;  /* 0x00000002e6037220 */ /* 0x080fe20000400000 */
[----:B------:R-:W-:Y:S01]  /*16130*/  PRMT R14, R8, 0x7610, R14 ;  /* 0x00007610080e7816 */ /* 0x000fe2000000000e */
[----:B------:R-:W-:Y:S01]  /*16140*/  FMUL R8, R231, R2 ;  /* 0x00000002e7087220 */ /* 0x000fe20000400000 */
[----:B------:R2:W-:Y:S01]  /*16150*/  @P5 STG.E.U16 desc[UR36][R4.64+0xa2], R12 ;  /* 0x0000a20c04005986 */ /* 0x0005e2000c101524 */
[----:B------:R-:W-:-:S02]  /*16160*/  ISETP.GT.AND P5, PT, R0, 0x59, P3 ;  /* 0x000000590000780c */ /* 0x000fc40001fa4270 */
[----:B------:R-:W-:Y:S01]  /*16170*/  F2FP.F16.F32.PACK_AB R3, RZ, R3 ;  /* 0x00000003ff03723e */ /* 0x000fe200000000ff */
[----:B------:R-:W-:Y:S01]  /*16180*/  @P1 STG.E.U16 desc[UR36][R6.64+0xa0], R13 ;  /* 0x0000a00d06001986 */ /* 0x000fe2000c101524 */
[----:B0-----:R-:W-:Y:S01]  /*16190*/  F2FP.F16.F32.PACK_AB R10, RZ, R8 ;  /* 0x00000008ff0a723e */ /* 0x001fe200000000ff */
[-C--:B------:R-:W-:Y:S01]  /*161a0*/  FMUL R8, R229, R2.reuse ;  /* 0x00000002e5087220 */ /* 0x080fe20000400000 */
[----:B-1----:R-:W-:Y:S01]  /*161b0*/  PRMT R11, R3, 0x7610, R11 ;  /* 0x00007610030b7816 */ /* 0x002fe2000000000b */
[----:B------:R-:W-:Y:S01]  /*161c0*/  @P0 STG.E.U16 desc[UR36][R6.64+0xa2], R14 ;  /* 0x0000a20e06000986 */ /* 0x000fe2000c101524 */
[----:B------:R-:W-:Y:S01]  /*161d0*/  ISETP.GT.AND P0, PT, R0, 0x58, P2 ;  /* 0x000000580000780c */ /* 0x000fe20001704270 */
[----:B------:R-:W-:Y:S01]  /*161e0*/  FMUL R3, R228, R2 ;  /* 0x00000002e4037220 */ /* 0x000fe20000400000 */
[C---:B------:R-:W-:Y:S01]  /*161f0*/  ISETP.GT.AND P1, PT, R0.reuse, 0x59, P2 ;  /* 0x000000590000780c */ /* 0x040fe20001724270 */
[----:B------:R0:W-:Y:S01]  /*16200*/  @P4 STG.E.U16 desc[UR36][R4.64+0xb0], R9 ;  /* 0x0000b00904004986 */ /* 0x0001e2000c101524 */
[----:B------:R-:W-:-:S02]  /*16210*/  ISETP.GT.AND P4, PT, R0, 0x60, P3 ;  /* 0x000000600000780c */ /* 0x000fc40001f84270 */
[----:B------:R-:W-:Y:S01]  /*16220*/  F2FP.F16.F32.PACK_AB R8, RZ, R8 ;  /* 0x00000008ff08723e */ /* 0x000fe200000000ff */
[----:B------:R1:W-:Y:S03]  /*16230*/  @P5 STG.E.U16 desc[UR36][R4.64+0xb2], R10 ;  /* 0x0000b20a04005986 */ /* 0x0003e6000c101524 */
[----:B--2---:R-:W-:Y:S02]  /*16240*/  PRMT R12, R8, 0x7610, R12 ;  /* 0x00007610080c7816 */ /* 0x004fe4000000000c */
[----:B0-----:R-:W-:Y:S01]  /*16250*/  F2FP.F16.F32.PACK_AB R9, RZ, R3 ;  /* 0x00000003ff09723e */ /* 0x001fe200000000ff */
[-C--:B------:R-:W-:Y:S01]  /*16260*/  FMUL R3, R227, R2.reuse ;  /* 0x00000002e3037220 */ /* 0x080fe20000400000 */
[-C--:B------:R-:W-:Y:S02]  /*16270*/  FMUL R8, R226, R2.reuse ;  /* 0x00000002e2087220 */ /* 0x080fe40000400000 */
[----:B-1----:R-:W-:Y:S01]  /*16280*/  PRMT R10, R9, 0x7610, R10 ;  /* 0x00007610090a7816 */ /* 0x002fe2000000000a */
[----:B------:R0:W-:Y:S01]  /*16290*/  @P0 STG.E.U16 desc[UR36][R6.64+0xb0], R11 ;  /* 0x0000b00b06000986 */ /* 0x0001e2000c101524 */
[----:B------:R-:W-:Y:S01]  /*162a0*/  F2FP.F16.F32.PACK_AB R3, RZ, R3 ;  /* 0x00000003ff03723e */ /* 0x000fe200000000ff */
[----:B------:R-:W-:Y:S01]  /*162b0*/  FMUL R9, R225, R2 ;  /* 0x00000002e1097220 */ /* 0x000fe20000400000 */
[C---:B------:R-:W-:Y:S01]  /*162c0*/  ISETP.GT.AND P5, PT, R0.reuse, 0x61, P3 ;  /* 0x000000610000780c */ /* 0x040fe20001fa4270 */
[----:B------:R1:W-:Y:S01]  /*162d0*/  @P1 STG.E.U16 desc[UR36][R6.64+0xb2], R12 ;  /* 0x0000b20c06001986 */ /* 0x0003e2000c101524 */
[----:B------:R-:W-:-:S03]  /*162e0*/  ISETP.GT.AND P1, PT, R0, 0x60, P2 ;  /* 0x000000600000780c */ /* 0x000fc60001724270 */
[----:B------:R-:W-:Y:S01]  /*162f0*/  @P4 STG.E.U16 desc[UR36][R4.64+0xc0], R10 ;  /* 0x0000c00a04004986 */ /* 0x000fe2000c101524 */
[----:B------:R-:W-:Y:S02]  /*16300*/  ISETP.GT.AND P4, PT, R0, 0x61, P2 ;  /* 0x000000610000780c */ /* 0x000fe40001784270 */
[----:B------:R-:W-:Y:S02]  /*16310*/  F2FP.F16.F32.PACK_AB R8, RZ, R8 ;  /* 0x00000008ff08723e */ /* 0x000fe400000000ff */
[----:B0-----:R-:W-:Y:S01]  /*16320*/  PRMT R11, R3, 0x7610, R11 ;  /* 0x00007610030b7816 */ /* 0x001fe2000000000b */
[-C--:B------:R-:W-:Y:S01]  /*16330*/  FMUL R3, R224, R2.reuse ;  /* 0x00000002e0037220 */ /* 0x080fe20000400000 */
[----:B------:R-:W-:Y:S02]  /*16340*/  F2FP.F16.F32.PACK_AB R9, RZ, R9 ;  /* 0x00000009ff09723e */ /* 0x000fe400000000ff */
[----:B-1----:R-:W-:Y:S02]  /*16350*/  PRMT R12, R8, 0x7610, R12 ;  /* 0x00007610080c7816 */ /* 0x002fe4000000000c */
[----:B------:R-:W-:Y:S01]  /*16360*/  F2FP.F16.F32.PACK_AB R8, RZ, R3 ;  /* 0x00000003ff08723e */ /* 0x000fe200000000ff */
[----:B------:R-:W-:Y:S01]  /*16370*/  FMUL R3, R223, R2 ;  /* 0x00000002df037220 */ /* 0x000fe20000400000 */
[----:B------:R-:W-:Y:S01]  /*16380*/  PRMT R13, R9, 0x7610, R13 ;  /* 0x00007610090d7816 */ /* 0x000fe2000000000d */
[----:B------:R0:W-:Y:S01]  /*16390*/  @P5 STG.E.U16 desc[UR36][R4.64+0xc2], R11 ;  /* 0x0000c20b04005986 */ /* 0x0001e2000c101524 */
[----:B------:R-:W-:-:S02]  /*163a0*/  ISETP.GT.AND P0, PT, R0, 0x68, P3 ;  /* 0x000000680000780c */ /* 0x000fc40001f04270 */
[----:B------:R-:W-:Y:S01]  /*163b0*/  F2FP.F16.F32.PACK_AB R9, RZ, R3 ;  /* 0x00000003ff09723e */ /* 0x000fe200000000ff */
[----:B------:R1:W-:Y:S01]  /*163c0*/  @P1 STG.E.U16 desc[UR36][R6.64+0xc0], R12 ;  /* 0x0000c00c06001986 */ /* 0x0003e2000c101524 */
[----:B------:R-:W-:-:S03]  /*163d0*/  FMUL R3, R221, R2 ;  /* 0x00000002dd037220 */ /* 0x000fc60000400000 */
[----:B------:R-:W-:Y:S01]  /*163e0*/  @P4 STG.E.U16 desc[UR36][R6.64+0xc2], R13 ;  /* 0x0000c20d06004986 */ /* 0x000fe2000c101524 */
[----:B------:R-:W-:Y:S02]  /*163f0*/  ISETP.GT.AND P4, PT, R0, 0x69, P3 ;  /* 0x000000690000780c */ /* 0x000fe40001f84270 */
[----:B------:R-:W-:Y:S01]  /*16400*/  PRMT R14, R8, 0x7610, R14 ;  /* 0x00007610080e7816 */ /* 0x000fe2000000000e */
[-C--:B------:R-:W-:Y:S01]  /*16410*/  FMUL R8, R222, R2.reuse ;  /* 0x00000002de087220 */ /* 0x080fe20000400000 */
[----:B------:R-:W-:Y:S02]  /*16420*/  F2FP.F16.F32.PACK_AB R3, RZ, R3 ;  /* 0x00000003ff03723e */ /* 0x000fe400000000ff */
[----:B------:R-:W-:Y:S01]  /*16430*/  ISETP.GT.AND P1, PT, R0, 0x68, P2 ;  /* 0x000000680000780c */ /* 0x000fe20001724270 */
[----:B------:R-:W-:Y:S01]  /*16440*/  @P0 STG.E.U16 desc[UR36][R4.64+0xd0], R14 ;  /* 0x0000d00e04000986 */ /* 0x000fe2000c101524 */
[----:B0-----:R-:W-:Y:S01]  /*16450*/  PRMT R11, R3, 0x7610, R11 ;  /* 0x00007610030b7816 */ /* 0x001fe2000000000b */
[----:B------:R-:W-:Y:S01]  /*16460*/  FMUL R3, R219, R2 ;  /* 0x00000002db037220 */ /* 0x000fe20000400000 */
[----:B------:R-:W-:Y:S01]  /*16470*/  F2FP.F16.F32.PACK_AB R10, RZ, R8 ;  /* 0x00000008ff0a723e */ /* 0x000fe200000000ff */
[----:B------:R-:W-:Y:S01]  /*16480*/  FMUL R8, R220, R2 ;  /* 0x00000002dc087220 */ /* 0x000fe20000400000 */
[C---:B------:R-:W-:Y:S01]  /*16490*/  ISETP.GT.AND P0, PT, R0.reuse, 0x69, P2 ;  /* 0x000000690000780c */ /* 0x040fe20001704270 */
[----:B------:R0:W-:Y:S01]  /*164a0*/  @P4 STG.E.U16 desc[UR36][R4.64+0xd2], R9 ;  /* 0x0000d20904004986 */ /* 0x0001e2000c101524 */
[----:B------:R-:W-:-:S02]  /*164b0*/  ISETP.GT.AND P5, PT, R0, 0x70, P3 ;  /* 0x000000700000780c */ /* 0x000fc40001fa4270 */
[----:B------:R-:W-:-:S04]  /*164c0*/  F2FP.F16.F32.PACK_AB R8, RZ, R8 ;  /* 0x00000008ff08723e */ /* 0x000fc800000000ff */
[----:B-1----:R-:W-:Y:S02]  /*164d0*/  PRMT R12, R8, 0x7610, R12 ;  /* 0x00007610080c7816 */ /* 0x002fe4000000000c */
[----:B0-----:R-:W-:Y:S01]  /*164e0*/  F2FP.F16.F32.PACK_AB R9, RZ, R3 ;  /* 0x00000003ff09723e */ /* 0x001fe200000000ff */
[-C--:B------:R-:W-:Y:S01]  /*164f0*/  FMUL R3, R218, R2.reuse ;  /* 0x00000002da037220 */ /* 0x080fe20000400000 */
[----:B------:R-:W-:Y:S01]  /*16500*/  FMUL R8, R217, R2 ;  /* 0x00000002d9087220 */ /* 0x000fe20000400000 */
[----:B------:R0:W-:Y:S03]  /*16510*/  @P1 STG.E.U16 desc[UR36][R6.64+0xd0], R10 ;  /* 0x0000d00a06001986 */ /* 0x0001e6000c101524 */
[----:B------:R-:W-:Y:S01]  /*16520*/  F2FP.F16.F32.PACK_AB R3, RZ, R3 ;  /* 0x00000003ff03723e */ /* 0x000fe200000000ff */
[----:B------:R1:W-:Y:S01]  /*16530*/  @P0 STG.E.U16 desc[UR36][R6.64+0xd2], R11 ;  /* 0x0000d20b06000986 */ /* 0x0003e2000c101524 */
[----:B------:R-:W-:-:S02]  /*16540*/  ISETP.GT.AND P1, PT, R0, 0x70, P2 ;  /* 0x000000700000780c */ /* 0x000fc40001724270 */
[----:B------:R-:W-:Y:S01]  /*16550*/  F2FP.F16.F32.PACK_AB R8, RZ, R8 ;  /* 0x00000008ff08723e */ /* 0x000fe200000000ff */
[----:B------:R2:W-:Y:S01]  /*16560*/  @P5 STG.E.U16 desc[UR36][R4.64+0xe0], R12 ;  /* 0x0000e00c04005986 */ /* 0x0005e2000c101524 */
[----:B0-----:R-:W-:Y:S01]  /*16570*/  PRMT R10, R9, 0x7610, R10 ;  /* 0x00007610090a7816 */ /* 0x001fe2000000000a */
[-C--:B------:R-:W-:Y:S01]  /*16580*/  FMUL R9, R216, R2.reuse ;  /* 0x00000002d8097220 */ /* 0x080fe20000400000 */
[----:B-1----:R-:W-:Y:S01]  /*16590*/  PRMT R11, R3, 0x7610, R11 ;  /* 0x00007610030b7816 */ /* 0x002fe2000000000b */
[----:B------:R-:W-:-:S03]  /*165a0*/  FMUL R3, R215, R2 ;  /* 0x00000002d7037220 */ /* 0x000fc60000400000 */
[----:B------:R-:W-:Y:S02]  /*165b0*/  F2FP.F16.F32.PACK_AB R9, RZ, R9 ;  /* 0x00000009ff09723e */ /* 0x000fe400000000ff */
[----:B--2---:R-:W-:Y:S02]  /*165c0*/  PRMT R12, R8, 0x7610, R12 ;  /* 0x00007610080c7816 */ /* 0x004fe4000000000c */
[----:B------:R-:W-:Y:S01]  /*165d0*/  F2FP.F16.F32.PACK_AB R8, RZ, R3 ;  /* 0x00000003ff08723e */ /* 0x000fe200000000ff */
[----:B------:R-:W-:Y:S01]  /*165e0*/  FMUL R3, R214, R2 ;  /* 0x00000002d6037220 */ /* 0x000fe20000400000 */
[C---:B------:R-:W-:Y:S02]  /*165f0*/  ISETP.GT.AND P4, PT, R0.reuse, 0x71, P2 ;  /* 0x000000710000780c */ /* 0x040fe40001784270 */
[----:B------:R-:W-:Y:S01]  /*16600*/  ISETP.GT.AND P5, PT, R0, 0x78, P3 ;  /* 0x000000780000780c */ /* 0x000fe20001fa4270 */
[----:B------:R0:W-:Y:S01]  /*16610*/  @P6 STG.E.U16 desc[UR36][R4.64+0xe2], R10 ;  /* 0x0000e20a04006986 */ /* 0x0001e2000c101524 */
[----:B------:R-:W-:-:S02]  /*16620*/  PRMT R13, R9, 0x7610, R13 ;  /* 0x00007610090d7816 */ /* 0x000fc4000000000d */
[----:B------:R-:W-:Y:S01]  /*16630*/  F2FP.F16.F32.PACK_AB R9, RZ, R3 ;  /* 0x00000003ff09723e */ /* 0x000fe200000000ff */
[----:B------:R1:W-:Y:S01]  /*16640*/  @P1 STG.E.U16 desc[UR36][R6.64+0xe0], R11 ;  /* 0x0000e00b06001986 */ /* 0x0003e2000c101524 */
[----:B------:R-:W-:Y:S01]  /*16650*/  ISETP.GT.AND P0, PT, R0, 0x79, P3 ;  /* 0x000000790000780c */ /* 0x000fe20001f04270 */
[-C--:B------:R-:W-:Y:S01]  /*16660*/  FMUL R3, R212, R2.reuse ;  /* 0x00000002d4037220 */ /* 0x080fe20000400000 */
[----:B------:R-:W-:Y:S02]  /*16670*/  ISETP.GT.AND P1, PT, R0, 0x78, P2 ;  /* 0x000000780000780c */ /* 0x000fe40001724270 */
[----:B------:R-:W-:Y:S01]  /*16680*/  PRMT R14, R8, 0x7610, R14 ;  /* 0x00007610080e7816 */ /* 0x000fe2000000000e */
[----:B------:R-:W-:Y:S01]  /*16690*/  FMUL R8, R213, R2 ;  /* 0x00000002d5087220 */ /* 0x000fe20000400000 */
[----:B------:R-:W-:Y:S01]  /*166a0*/  F2FP.F16.F32.PACK_AB R3, RZ, R3 ;  /* 0x00000003ff03723e */ /* 0x000fe200000000ff */
[----:B------:R2:W-:Y:S01]  /*166b0*/  @P4 STG.E.U16 desc[UR36][R6.64+0xe2], R12 ;  /* 0x0000e20c06004986 */ /* 0x0005e2000c101524 */
[----:B------:R-:W-:-:S02]  /*166c0*/  ISETP.GT.AND P4, PT, R0, 0x79, P2 ;  /* 0x000000790000780c */ /* 0x000fc40001784270 */
[----:B0-----:R-:W-:Y:S01]  /*166d0*/  F2FP.F16.F32.PACK_AB R10, RZ, R8 ;  /* 0x00000008ff0a723e */ /* 0x001fe200000000ff */
[----:B------:R-:W-:Y:S01]  /*166e0*/  @P5 STG.E.U16 desc[UR36][R4.64+0xf0], R13 ;  /* 0x0000f00d04005986 */ /* 0x000fe2000c101524 */
[----:B-1----:R-:W-:Y:S01]  /*166f0*/  PRMT R11, R3, 0x7610, R11 ;  /* 0x00007610030b7816 */ /* 0x002fe2000000000b */
[-C--:B------:R-:W-:Y:S01]  /*16700*/  FMUL R3, R210, R2.reuse ;  /* 0x00000002d2037220 */ /* 0x080fe20000400000 */
[----:B------:R-:W-:Y:S01]  /*16710*/  FMUL R8, R211, R2 ;  /* 0x00000002d3087220 */ /* 0x000fe20000400000 */
[C---:B------:R-:W-:Y:S01]  /*16720*/  ISETP.GT.AND P5, PT, R0.reuse, 0x80, P3 ;  /* 0x000000800000780c */ /* 0x040fe20001fa4270 */
[----:B------:R-:W-:Y:S01]  /*16730*/  @P0 STG.E.U16 desc[UR36][R4.64+0xf2], R14 ;  /* 0x0000f20e04000986 */ /* 0x000fe2000c101524 */
[----:B------:R-:W-:-:S03]  /*16740*/  ISETP.GT.AND P6, PT, R0, 0x81, P3 ;  /* 0x000000810000780c */ /* 0x000fc60001fc4270 */
[----:B------:R0:W-:Y:S01]  /*16750*/  @P1 STG.E.U16 desc[UR36][R6.64+0xf0], R9 ;  /* 0x0000f00906001986 */ /* 0x0001e2000c101524 */
[----:B------:R-:W-:-:S04]  /*16760*/  F2FP.F16.F32.PACK_AB R8, RZ, R8 ;  /* 0x00000008ff08723e */ /* 0x000fc800000000ff */
[----:B--2---:R-:W-:Y:S01]  /*16770*/  PRMT R12, R8, 0x7610, R12 ;  /* 0x00007610080c7816 */ /* 0x004fe2000000000c */
[-C--:B------:R-:W-:Y:S01]  /*16780*/  FMUL R8, R208, R2.reuse ;  /* 0x00000002d0087220 */ /* 0x080fe20000400000 */
[----:B0-----:R-:W-:Y:S01]  /*16790*/  F2FP.F16.F32.PACK_AB R9, RZ, R3 ;  /* 0x00000003ff09723e */ /* 0x001fe200000000ff */
[----:B------:R-:W-:Y:S01]  /*167a0*/  FMUL R3, R209, R2 ;  /* 0x00000002d1037220 */ /* 0x000fe20000400000 */
[----:B------:R0:W-:Y:S01]  /*167b0*/  @P4 STG.E.U16 desc[UR36][R6.64+0xf2], R10 ;  /* 0x0000f20a06004986 */ /* 0x0001e2000c101524 */
[----:B------:R-:W-:-:S03]  /*167c0*/  ISETP.GT.AND P0, PT, R0, 0x80, P2 ;  /* 0x000000800000780c */ /* 0x000fc60001704270 */
[----:B------:R-:W-:Y:S01]  /*167d0*/  F2FP.F16.F32.PACK_AB R3, RZ, R3 ;  /* 0x00000003ff03723e */ /* 0x000fe200000000ff */
[----:B------:R1:W-:Y:S01]  /*167e0*/  @P5 STG.E.U16 desc[UR36][R4.64+0x100], R11 ;  /* 0x0001000b04005986 */ /* 0x0003e2000c101524 */
[----:B------:R-:W-:Y:S02]  /*167f0*/  ISETP.GT.AND P1, PT, R0, 0x81, P2 ;  /* 0x000000810000780c */ /* 0x000fe40001724270 */
[----:B------:R-:W-:Y:S01]  /*16800*/  F2FP.F16.F32.PACK_AB R8, RZ, R8 ;  /* 0x00000008ff08723e */ /* 0x000fe200000000ff */
[----:B------:R2:W-:Y:S01]  /*16810*/  @P6 STG.E.U16 desc[UR36][R4.64+0x102], R12 ;  /* 0x0001020c04006986 */ /* 0x0005e2000c101524 */
[----:B0-----:R-:W-:Y:S01]  /*16820*/  PRMT R10, R9, 0x7610, R10 ;  /* 0x00007610090a7816 */ /* 0x001fe2000000000a */
[-C--:B------:R-:W-:Y:S01]  /*16830*/  FMUL R9, R207, R2.reuse ;  /* 0x00000002cf097220 */ /* 0x080fe20000400000 */
[----:B-1----:R-:W-:Y:S01]  /*16840*/  PRMT R11, R3, 0x7610, R11 ;  /* 0x00007610030b7816 */ /* 0x002fe2000000000b */
[----:B------:R-:W-:Y:S01]  /*16850*/  FMUL R3, R206, R2 ;  /* 0x00000002ce037220 */ /* 0x000fe20000400000 */
[----:B------:R-:W-:-:S02]  /*16860*/  ISETP.GT.AND P4, PT, R0, 0x88, P3 ;  /* 0x000000880000780c */ /* 0x000fc40001f84270 */
[----:B--2---:R-:W-:Y:S02]  /*16870*/  PRMT R12, R8, 0x7610, R12 ;  /* 0x00007610080c7816 */ /* 0x004fe4000000000c */
[----:B------:R-:W-:Y:S01]  /*16880*/  F2FP.F16.F32.PACK_AB R8, RZ, R3 ;  /* 0x00000003ff08723e */ /* 0x000fe200000000ff */
[-C--:B------:R-:W-:Y:S01]  /*16890*/  FMUL R3, R205, R2.reuse ;  /* 0x00000002cd037220 */ /* 0x080fe20000400000 */
[----:B------:R-:W-:Y:S02]  /*168a0*/  F2FP.F16.F32.PACK_AB R9, RZ, R9 ;  /* 0x00000009ff09723e */ /* 0x000fe400000000ff */
[C---:B------:R-:W-:Y:S01]  /*168b0*/  ISETP.GT.AND P5, PT, R0.reuse, 0x89, P3 ;  /* 0x000000890000780c */ /* 0x040fe20001fa4270 */
[----:B------:R0:W-:Y:S01]  /*168c0*/  @P0 STG.E.U16 desc[UR36][R6.64+0x100], R10 ;  /* 0x0001000a06000986 */ /* 0x0001e2000c101524 */
[----:B------:R-:W-:Y:S02]  /*168d0*/  PRMT R13, R9, 0x7610, R13 ;  /* 0x00007610090d7816 */ /* 0x000fe4000000000d */
[----:B------:R-:W-:Y:S01]  /*168e0*/  F2FP.F16.F32.PACK_AB R9, RZ, R3 ;  /* 0x00000003ff09723e */ /* 0x000fe200000000ff */
[----:B------:R1:W-:Y:S01]  /*168f0*/  @P1 STG.E.U16 desc[UR36][R6.64+0x102], R11 ;  /* 0x0001020b06001986 */ /* 0x0003e2000c101524 */
[C---:B------:R-:W-:Y:S01]  /*16900*/  ISETP.GT.AND P0, PT, R0.reuse, 0x88, P2 ;  /* 0x000000880000780c */ /* 0x040fe20001704270 */
[----:B------:R-:W-:Y:S01]  /*16910*/  FMUL R3, R203, R2 ;  /* 0x00000002cb037220 */ /* 0x000fe20000400000 */
[----:B------:R-:W-:-:S02]  /*16920*/  ISETP.GT.AND P1, PT, R0, 0x89, P2 ;  /* 0x000000890000780c */ /* 0x000fc40001724270 */
[----:B------:R-:W-:Y:S01]  /*16930*/  PRMT R14, R8, 0x7610, R14 ;  /* 0x00007610080e7816 */ /* 0x000fe2000000000e */
[----:B------:R-:W-:Y:S01]  /*16940*/  FMUL R8, R204, R2 ;  /* 0x00000002cc087220 */ /* 0x000fe20000400000 */
[----:B------:R-:W-:Y:S01]  /*16950*/  F2FP.F16.F32.PACK_AB R3, RZ, R3 ;  /* 0x00000003ff03723e */ /* 0x000fe200000000ff */
[----:B------:R2:W-:Y:S01]  /*16960*/  @P4 STG.E.U16 desc[UR36][R4.64+0x110], R12 ;  /* 0x0001100c04004986 */ /* 0x0005e2000c101524 */
[----:B------:R-:W-:Y:S02]  /*16970*/  ISETP.GT.AND P4, PT, R0, 0x90, P3 ;  /* 0x000000900000780c */ /* 0x000fe40001f84270 */
        /* <DEDUP_REMOVED lines=9> */
[----:B------:R-:W-:Y:S02]  /*16a10*/  F2FP.F16.F32.PACK_AB R8, RZ, R8 ;  /* 0x00000008ff08723e */ /* 0x000fe400000000ff */
[----:B------:R-:W-:Y:S01]  /*16a20*/  ISETP.GT.AND P1, PT, R0, 0x91, P2 ;  /* 0x000000910000780c */ /* 0x000fe20001724270 */
[----:B------:R1:W-:Y:S01]  /*16a30*/  @P4 STG.E.U16 desc[UR36][R4.64+0x120], R10 ;  /* 0x0001200a04004986 */ /* 0x0003e2000c101524 */
[----:B--2---:R-:W-:Y:S01]  /*16a40*/  PRMT R12, R8, 0x7610, R12 ;  /* 0x00007610080c7816 */ /* 0x004fe2000000000c */
[-C--:B------:R-:W-:Y:S01]  /*16a50*/  FMUL R8, R199, R2.reuse ;  /* 0x00000002c7087220 */ /* 0x080fe20000400000 */
[----:B0-----:R-:W-:Y:S01]  /*16a60*/  F2FP.F16.F32.PACK_AB R9, RZ, R3 ;  /* 0x00000003ff09723e */ /* 0x001fe200000000ff */
[----:B------:R-:W-:Y:S01]  /*16a70*/  FMUL R3, R200, R2 ;  /* 0x00000002c8037220 */ /* 0x000fe20000400000 */
[----:B------:R-:W-:Y:S01]  /*16a80*/  ISETP.GT.AND P4, PT, R0, 0x98, P3 ;  /* 0x000000980000780c */ /* 0x000fe20001f84270 */
[----:B------:R0:W-:Y:S03]  /*16a90*/  @P5 STG.E.U16 desc[UR36][R4.64+0x122], R11 ;  /* 0x0001220b04005986 */ /* 0x0001e6000c101524 */
[----:B------:R-:W-:-:S02]  /*16aa0*/  F2FP.F16.F32.PACK_AB R3, RZ, R3 ;  /* 0x00000003ff03723e */ /* 0x000fc400000000ff */
[----:B-1----:R-:W-:Y:S01]  /*16ab0*/  PRMT R10, R9, 0x7610, R10 ;  /* 0x00007610090a7816 */ /* 0x002fe2000000000a */
[----:B------:R-:W-:Y:S01]  /*16ac0*/  FMUL R9, R198, R2 ;  /* 0x00000002c6097220 */ /* 0x000fe20000400000 */
[----:B------:R-:W-:Y:S01]  /*16ad0*/  F2FP.F16.F32.PACK_AB R8, RZ, R8 ;  /* 0x00000008ff08723e */ /* 0x000fe200000000ff */
[----:B------:R1:W-:Y:S01]  /*16ae0*/  @P0 STG.E.U16 desc[UR36][R6.64+0x120], R12 ;  /* 0x0001200c06000986 */ /* 0x0003e2000c101524 */
[----:B0-----:R-:W-:Y:S01]  /*16af0*/  PRMT R11, R3, 0x7610, R11 ;  /* 0x00007610030b7816 */ /* 0x001fe2000000000b */
[----:B------:R-:W-:Y:S01]  /*16b00*/  FMUL R3, R197, R2 ;  /* 0x00000002c5037220 */ /* 0x000fe20000400000 */
[C---:B------:R-:W-:Y:S01]  /*16b10*/  ISETP.GT.AND P5, PT, R0.reuse, 0x99, P3 ;  /* 0x000000990000780c */ /* 0x040fe20001fa4270 */
[----:B------:R0:W-:Y:S01]  /*16b20*/  @P1 STG.E.U16 desc[UR36][R6.64+0x122], R10 ;  /* 0x0001220a06001986 */ /* 0x0001e2000c101524 */
[----:B------:R-:W-:Y:S02]  /*16b30*/  ISETP.GT.AND P1, PT, R0, 0x98, P2 ;  /* 0x000000980000780c */ /* 0x000fe40001724270 */
[----:B------:R-:W-:-:S02]  /*16b40*/  F2FP.F16.F32.PACK_AB R9, RZ, R9 ;  /* 0x00000009ff09723e */ /* 0x000fc400000000ff */
[----:B-1----:R-:W-:Y:S02]  /*16b50*/  PRMT R12, R8, 0x7610, R12 ;  /* 0x00007610080c7816 */ /* 0x002fe4000000000c */
[----:B------:R-:W-:Y:S01]  /*16b60*/  F2FP.F16.F32.PACK_AB R8, RZ, R3 ;  /* 0x00000003ff08723e */ /* 0x000fe200000000ff */
[-C--:B------:R-:W-:Y:S01]  /*16b70*/  FMUL R3, R196, R2.reuse ;  /* 0x00000002c4037220 */ /* 0x080fe20000400000 */
[C---:B------:R-:W-:Y:S01]  /*16b80*/  ISETP.GT.AND P0, PT, R0.reuse, 0x99, P2 ;  /* 0x000000990000780c */ /* 0x040fe20001704270 */
[----:B------:R1:W-:Y:S01]  /*16b90*/  @P4 STG.E.U16 desc[UR36][R4.64+0x130], R11 ;  /* 0x0001300b04004986 */ /* 0x0003e2000c101524 */
[----:B------:R-:W-:Y:S02]  /*16ba0*/  ISETP.GT.AND P4, PT, R0, 0xa0, P3 ;  /* 0x000000a00000780c */ /* 0x000fe40001f84270 */
[----:B------:R-:W-:Y:S02]  /*16bb0*/  PRMT R13, R9, 0x7610, R13 ;  /* 0x00007610090d7816 */ /* 0x000fe4000000000d */
        /* <DEDUP_REMOVED lines=68> */
[----:B------:R-:W-:Y:S02]  /*17000*/  ISETP.GT.AND P1, PT, R0, 0xb8, P2 ;  /* 0x000000b80000780c */ /* 0x000fe40001724270 */
[----:B------:R-:W-:Y:S02]  /*17010*/  F2FP.F16.F32.PACK_AB R8, RZ, R8 ;  /* 0x00000008ff08723e */ /* 0x000fe400000000ff */
[----:B0-----:R-:W-:Y:S01]  /*17020*/  PRMT R10, R9, 0x7610, R10 ;  /* 0x00007610090a7816 */ /* 0x001fe2000000000a */
[-C--:B------:R-:W-:Y:S01]  /*17030*/  FMUL R9, R180, R2.reuse ;  /* 0x00000002b4097220 */ /* 0x080fe20000400000 */
[----:B-1----:R-:W-:Y:S01]  /*17040*/  PRMT R11, R3, 0x7610, R11 ;  /* 0x00007610030b7816 */ /* 0x002fe2000000000b */
[----:B------:R-:W-:Y:S01]  /*17050*/  FMUL R3, R179, R2 ;  /* 0x00000002b3037220 */ /* 0x000fe20000400000 */
[----:B------:R0:W-:Y:S02]  /*17060*/  @P5 STG.E.U16 desc[UR36][R4.64+0x170], R12 ;  /* 0x0001700c04005986 */ /* 0x0001e4000c101524 */
[----:B------:R-:W-:-:S02]  /*17070*/  F2FP.F16.F32.PACK_AB R9, RZ, R9 ;  /* 0x00000009ff09723e */ /* 0x000fc400000000ff */
[C---:B------:R-:W-:Y:S02]  /*17080*/  ISETP.GT.AND P4, PT, R0.reuse, 0xb9, P2 ;  /* 0x000000b90000780c */ /* 0x040fe40001784270 */
[----:B------:R-:W-:Y:S02]  /*17090*/  ISETP.GT.AND P5, PT, R0, 0xc0, P3 ;  /* 0x000000c00000780c */ /* 0x000fe40001fa4270 */
[----:B0-----:R-:W-:Y:S02]  /*170a0*/  PRMT R12, R8, 0x7610, R12 ;  /* 0x00007610080c7816 */ /* 0x001fe4000000000c */
[----:B------:R-:W-:Y:S01]  /*170b0*/  F2FP.F16.F32.PACK_AB R8, RZ, R3 ;  /* 0x00000003ff08723e */ /* 0x000fe200000000ff */
[----:B------:R-:W-:Y:S01]  /*170c0*/  FMUL R3, R178, R2 ;  /* 0x00000002b2037220 */ /* 0x000fe20000400000 */
[----:B------:R-:W-:Y:S01]  /*170d0*/  PRMT R13, R9, 0x7610, R13 ;  /* 0x00007610090d7816 */ /* 0x000fe2000000000d */
[----:B------:R0:W-:Y:S01]  /*170e0*/  @P6 STG.E.U16 desc[UR36][R4.64+0x172], R10 ;  /* 0x0001720a04006986 */ /* 0x0001e2000c101524 */
[----:B------:R-:W-:-:S02]  /*170f0*/  ISETP.GT.AND P0, PT, R0, 0xc1, P3 ;  /* 0x000000c10000780c */ /* 0x000fc40001f04270 */
[----:B------:R-:W-:Y:S01]  /*17100*/  F2FP.F16.F32.PACK_AB R9, RZ, R3 ;  /* 0x00000003ff09723e */ /* 0x000fe200000000ff */
[----:B------:R1:W-:Y:S01]  /*17110*/  @P1 STG.E.U16 desc[UR36][R6.64+0x170], R11 ;  /* 0x0001700b06001986 */ /* 0x0003e2000c101524 */
[-C--:B------:R-:W-:Y:S01]  /*17120*/  FMUL R3, R176, R2.reuse ;  /* 0x00000002b0037220 */ /* 0x080fe20000400000 */
[----:B------:R-:W-:Y:S02]  /*17130*/  ISETP.GT.AND P1, PT, R0, 0xc0, P2 ;  /* 0x000000c00000780c */ /* 0x000fe40001724270 */
        /* <DEDUP_REMOVED lines=40> */
[C---:B------:R-:W-:Y:S01]  /*173c0*/  ISETP.GT.AND P0, PT, R0.reuse, 0xd0, P2 ;  /* 0x000000d00000780c */ /* 0x040fe20001704270 */
        /* <DEDUP_REMOVED lines=11> */
[----:B------:R-:W-:Y:S01]  /*17480*/  ISETP.GT.AND P5, PT, R0, 0xd9, P3 ;  /* 0x000000d90000780c */ /* 0x000fe20001fa4270 */
[----:B------:R-:W-:Y:S01]  /*17490*/  FMUL R8, R166, R2 ;  /* 0x00000002a6087220 */ /* 0x000fe20000400000 */
[----:B------:R-:W-:Y:S01]  /*174a0*/  @P0 STG.E.U16 desc[UR36][R6.64+0x1a0], R14 ;  /* 0x0001a00e06000986 */ /* 0x000fe2000c101524 */
[----:B------:R-:W-:-:S03]  /*174b0*/  ISETP.GT.AND P0, PT, R0, 0xd8, P2 ;  /* 0x000000d80000780c */ /* 0x000fc60001704270 */
[----:B------:R0:W-:Y:S01]  /*174c0*/  @P1 STG.E.U16 desc[UR36][R6.64+0x1a2], R9 ;  /* 0x0001a20906001986 */ /* 0x0001e2000c101524 */
[----:B------:R-:W-:Y:S02]  /*174d0*/  F2FP.F16.F32.PACK_AB R8, RZ, R8 ;  /* 0x00000008ff08723e */ /* 0x000fe400000000ff */
[----:B------:R-:W-:Y:S02]  /*174e0*/  ISETP.GT.AND P1, PT, R0, 0xd9, P2 ;  /* 0x000000d90000780c */ /* 0x000fe40001724270 */
        /* <DEDUP_REMOVED lines=16> */
[----:B------:R1:W-:Y:S01]  /*175f0*/  @P1 STG.E.U16 desc[UR36][R6.64+0x1b2], R10 ;  /* 0x0001b20a06001986 */ /* 0x0003e2000c101524 */
[----:B------:R-:W-:Y:S02]  /*17600*/  ISETP.GT.AND P1, PT, R0, 0xe0, P2 ;  /* 0x000000e00000780c */ /* 0x000fe40001724270 */
[----:B0-----:R-:W-:Y:S02]  /*17610*/  PRMT R12, R8, 0x7610, R12 ;  /* 0x00007610080c7816 */ /* 0x001fe4000000000c */
[----:B------:R-:W-:Y:S01]  /*17620*/  F2FP.F16.F32.PACK_AB R8, RZ, R3 ;  /* 0x00000003ff08723e */ /* 0x000fe200000000ff */
[-C--:B------:R-:W-:Y:S01]  /*17630*/  FMUL R3, R160, R2.reuse ;  /* 0x00000002a0037220 */ /* 0x080fe20000400000 */
[----:B------:R-:W-:Y:S01]  /*17640*/  ISETP.GT.AND P0, PT, R0, 0xe1, P2 ;  /* 0x000000e10000780c */ /* 0x000fe20001704270 */
[----:B------:R0:W-:Y:S01]  /*17650*/  @P4 STG.E.U16 desc[UR36][R4.64+0x1c0], R11 ;  /* 0x0001c00b04004986 */ /* 0x0001e2000c101524 */
[----:B-1----:R-:W-:Y:S02]  /*17660*/  PRMT R10, R9, 0x7610, R10 ;  /* 0x00007610090a7816 */ /* 0x002fe4000000000a */
[----:B------:R-:W-:Y:S01]  /*17670*/  PRMT R13, R8, 0x7610, R13 ;  /* 0x00007610080d7816 */ /* 0x000fe2000000000d */
[----:B------:R-:W-:Y:S01]  /*17680*/  @P5 STG.E.U16 desc[UR36][R4.64+0x1c2], R12 ;  /* 0x0001c20c04005986 */ /* 0x000fe2000c101524 */
[----:B------:R-:W-:Y:S01]  /*17690*/  FMUL R8, R159, R2 ;  /* 0x000000029f087220 */ /* 0x000fe20000400000 */
[----:B------:R-:W-:-:S02]  /*176a0*/  ISETP.GT.AND P4, PT, R0, 0xe8, P3 ;  /* 0x000000e80000780c */ /* 0x000fc40001f84270 */
[----:B------:R-:W-:Y:S01]  /*176b0*/  F2FP.F16.F32.PACK_AB R9, RZ, R3 ;  /* 0x00000003ff09723e */ /* 0x000fe200000000ff */
[----:B------:R-:W-:Y:S01]  /*176c0*/  FMUL R3, R158, R2 ;  /* 0x000000029e037220 */ /* 0x000fe20000400000 */
[C---:B------:R-:W-:Y:S02]  /*176d0*/  ISETP.GT.AND P5, PT, R0.reuse, 0xe9, P3 ;  /* 0x000000e90000780c */ /* 0x040fe40001fa4270 */
[----:B------:R-:W-:Y:S02]  /*176e0*/  ISETP.GT.AND P6, PT, R0, 0xe8, P2 ;  /* 0x000000e80000780c */ /* 0x000fe400017c4270 */
[----:B------:R-:W-:Y:S01]  /*176f0*/  F2FP.F16.F32.PACK_AB R8, RZ, R8 ;  /* 0x00000008ff08723e */ /* 0x000fe200000000ff */
[----:B------:R1:W-:Y:S01]  /*17700*/  @P1 STG.E.U16 desc[UR36][R6.64+0x1c0], R10 ;  /* 0x0001c00a06001986 */ /* 0x0003e2000c101524 */
[----:B------:R-:W-:Y:S02]  /*17710*/  F2FP.F16.F32.PACK_AB R3, RZ, R3 ;  /* 0x00000003ff03723e */ /* 0x000fe400000000ff */
[----:B0-----:R-:W-:-:S02]  /*17720*/  PRMT R11, R8, 0x7610, R11 ;  /* 0x00007610080b7816 */ /* 0x001fc4000000000b */
[----:B------:R-:W-:Y:S01]  /*17730*/  PRMT R18, R3, 0x7610, R18 ;  /* 0x0000761003127816 */ /* 0x000fe20000000012 */
[----:B------:R0:W-:Y:S01]  /*17740*/  @P0 STG.E.U16 desc[UR36][R6.64+0x1c2], R13 ;  /* 0x0001c20d06000986 */ /* 0x0001e2000c101524 */
[----:B-1----:R-:W-:Y:S01]  /*17750*/  PRMT R10, R9, 0x7610, R10 ;  /* 0x00007610090a7816 */ /* 0x002fe2000000000a */
[----:B------:R-:W-:-:S04]  /*17760*/  FMUL R3, R157, R2 ;  /* 0x000000029d037220 */ /* 0x000fc80000400000 */
[----:B------:R-:W-:Y:S01]  /*17770*/  @P4 STG.E.U16 desc[UR36][R4.64+0x1d0], R10 ;  /* 0x0001d00a04004986 */ /* 0x000fe2000c101524 */
[----:B------:R-:W-:-:S03]  /*17780*/  ISETP.GT.AND P4, PT, R0, 0xe9, P2 ;  /* 0x000000e90000780c */ /* 0x000fc60001784270 */
[----:B------:R1:W-:Y:S01]  /*17790*/  @P5 STG.E.U16 desc[UR36][R4.64+0x1d2], R11 ;  /* 0x0001d20b04005986 */ /* 0x0003e2000c101524 */
[----:B------:R-:W-:-:S03]  /*177a0*/  ISETP.GT.AND P5, PT, R0, 0xf0, P3 ;  /* 0x000000f00000780c */ /* 0x000fc60001fa4270 */
[----:B------:R-:W-:Y:S01]  /*177b0*/  @P6 STG.E.U16 desc[UR36][R6.64+0x1d0], R18 ;  /* 0x0001d01206006986 */ /* 0x000fe2000c101524 */
[----:B------:R-:W-:Y:S01]  /*177c0*/  ISETP.GT.AND P6, PT, R0, 0xf1, P3 ;  /* 0x000000f10000780c */ /* 0x000fe20001fc4270 */
[-C--:B------:R-:W-:Y:S01]  /*177d0*/  FMUL R8, R156, R2.reuse ;  /* 0x000000029c087220 */ /* 0x080fe20000400000 */
[----:B------:R-:W-:Y:S01]  /*177e0*/  FMUL R9, R155, R2 ;  /* 0x000000029b097220 */ /* 0x000fe20000400000 */
[----:B0-----:R-:W-:-:S03]  /*177f0*/  F2FP.F16.F32.PACK_AB R13, RZ, R3 ;  /* 0x00000003ff0d723e */ /* 0x001fc600000000ff */
[----:B------:R-:W-:Y:S02]  /*17800*/  F2FP.F16.F32.PACK_AB R14, RZ, R8 ;  /* 0x00000008ff0e723e */ /* 0x000fe400000000ff */
[----:B------:R-:W-:Y:S01]  /*17810*/  F2FP.F16.F32.PACK_AB R15, RZ, R9 ;  /* 0x00000009ff0f723e */ /* 0x000fe200000000ff */
[----:B------:R-:W-:Y:S01]  /*17820*/  @P4 STG.E.U16 desc[UR36][R6.64+0x1d2], R13 ;  /* 0x0001d20d06004986 */ /* 0x000fe2000c101524 */
[----:B------:R-:W-:-:S03]  /*17830*/  ISETP.GT.AND P4, PT, R0, 0xf1, P2 ;  /* 0x000000f10000780c */ /* 0x000fc60001784270 */
[----:B------:R-:W-:Y:S04]  /*17840*/  @P5 STG.E.U16 desc[UR36][R4.64+0x1e0], R14 ;  /* 0x0001e00e04005986 */ /* 0x000fe8000c101524 */
[----:B------:R-:W-:Y:S01]  /*17850*/  @P6 STG.E.U16 desc[UR36][R4.64+0x1e2], R15 ;  /* 0x0001e20f04006986 */ /* 0x000fe2000c101524 */
[----:B------:R-:W-:Y:S01]  /*17860*/  ISETP.GT.AND P6, PT, R0, 0xf0, P2 ;  /* 0x000000f00000780c */ /* 0x000fe200017c4270 */
[-C--:B-1----:R-:W-:Y:S01]  /*17870*/  FMUL R11, R154, R2.reuse ;  /* 0x000000029a0b7220 */ /* 0x082fe20000400000 */
[----:B------:R-:W-:-:S04]  /*17880*/  FMUL R12, R23, R2 ;  /* 0x00000002170c7220 */ /* 0x000fc80000400000 */
[----:B------:R-:W-:Y:S02]  /*17890*/  F2FP.F16.F32.PACK_AB R11, RZ, R11 ;  /* 0x0000000bff0b723e */ /* 0x000fe400000000ff */
[----:B------:R-:W-:Y:S02]  /*178a0*/  F2FP.F16.F32.PACK_AB R12, RZ, R12 ;  /* 0x0000000cff0c723e */ /* 0x000fe400000000ff */
[C---:B------:R-:W-:Y:S02]  /*178b0*/  ISETP.GT.AND P5, PT, R0.reuse, 0xf8, P3 ;  /* 0x000000f80000780c */ /* 0x040fe40001fa4270 */
[----:B------:R-:W-:Y:S01]  /*178c0*/  ISETP.GT.AND P3, PT, R0, 0xf9, P3 ;  /* 0x000000f90000780c */ /* 0x000fe20001f64270 */
[----:B------:R-:W-:Y:S01]  /*178d0*/  @P6 STG.E.U16 desc[UR36][R6.64+0x1e0], R11 ;  /* 0x0001e00b06006986 */ /* 0x000fe2000c101524 */
[----:B------:R-:W-:-:S03]  /*178e0*/  FMUL R10, R22, R2 ;  /* 0x00000002160a7220 */ /* 0x000fc60000400000 */
[----:B------:R0:W-:Y:S01]  /*178f0*/  @P4 STG.E.U16 desc[UR36][R6.64+0x1e2], R12 ;  /* 0x0001e20c06004986 */ /* 0x0001e2000c101524 */
[----:B------:R-:W-:Y:S01]  /*17900*/  ISETP.GT.AND P4, PT, R0, 0xf8, P2 ;  /* 0x000000f80000780c */ /* 0x000fe20001784270 */
[-C--:B------:R-:W-:Y:S01]  /*17910*/  FMUL R9, R21, R2.reuse ;  /* 0x0000000215097220 */ /* 0x080fe20000400000 */
[-C--:B------:R-:W-:Y:S01]  /*17920*/  FMUL R8, R19, R2.reuse ;  /* 0x0000000213087220 */ /* 0x080fe20000400000 */
[----:B------:R-:W-:Y:S01]  /*17930*/  FMUL R3, R20, R2 ;  /* 0x0000000214037220 */ /* 0x000fe20000400000 */
[----:B------:R-:W-:Y:S02]  /*17940*/  F2FP.F16.F32.PACK_AB R10, RZ, R10 ;  /* 0x0000000aff0a723e */ /* 0x000fe400000000ff */
[----:B------:R-:W-:Y:S02]  /*17950*/  ISETP.GT.AND P2, PT, R0, 0xf9, P2 ;  /* 0x000000f90000780c */ /* 0x000fe40001744270 */
[----:B------:R-:W-:Y:S02]  /*17960*/  F2FP.F16.F32.PACK_AB R9, RZ, R9 ;  /* 0x00000009ff09723e */ /* 0x000fe400000000ff */
[----:B------:R-:W-:-:S02]  /*17970*/  F2FP.F16.F32.PACK_AB R8, RZ, R8 ;  /* 0x00000008ff08723e */ /* 0x000fc400000000ff */
[----:B------:R-:W-:Y:S01]  /*17980*/  F2FP.F16.F32.PACK_AB R3, RZ, R3 ;  /* 0x00000003ff03723e */ /* 0x000fe200000000ff */
[----:B------:R-:W-:Y:S01]  /*17990*/  @P5 STG.E.U16 desc[UR36][R4.64+0x1f0], R10 ;  /* 0x0001f00a04005986 */ /* 0x000fe2000c101524 */
[----:B0-----:R-:W-:Y:S01]  /*179a0*/  PRMT R12, R8, 0x7610, R12 ;  /* 0x00007610080c7816 */ /* 0x001fe2000000000c */
[----:B------:R-:W-:Y:S01]  /*179b0*/  @P4 IMAD.MOV.U32 R8, RZ, RZ, R6 ;  /* 0x000000ffff084224 */ /* 0x000fe200078e0006 */
[----:B------:R-:W-:Y:S01]  /*179c0*/  PRMT R11, R3, 0x7610, R11 ;  /* 0x00007610030b7816 */ /* 0x000fe2000000000b */
[----:B------:R0:W-:Y:S01]  /*179d0*/  @P3 STG.E.U16 desc[UR36][R4.64+0x1f2], R9 ;  /* 0x0001f20904003986 */ /* 0x0001e2000c101524 */
[----:B------:R-:W-:Y:S01]  /*179e0*/  USHF.L.U32 UR12, UR8, 0x8, URZ ;  /* 0x00000008080c7899 */ /* 0x000fe2000800063f */
[----:B------:R-:W-:Y:S01]  /*179f0*/  ISETP.GT.AND P1, PT, R153, 0x80, PT ;  /* 0x000000809900780c */ /* 0x000fe20003f24270 */
[----:B------:R-:W-:Y:S01]  /*17a00*/  USHF.L.U64.HI UR11, UR8, 0x8, UR9 ;  /* 0x00000008080b7899 */ /* 0x000fe20008010209 */
[----:B0-----:R-:W-:-:S03]  /*17a10*/  @P4 MOV R9, R7 ;  /* 0x0000000700094202 */ /* 0x001fc60000000f00 */
[----:B------:R-:W-:Y:S02]  /*17a20*/  IMAD.U32 R3, RZ, RZ, UR12 ;  /* 0x0000000cff037e24 */ /* 0x000fe4000f8e00ff */
[----:B------:R0:W-:Y:S01]  /*17a30*/  @P4 STG.E.U16 desc[UR36][R8.64+0x1f0], R11 ;  /* 0x0001f00b08004986 */ /* 0x0001e2000c101524 */
[C---:B------:R-:W-:Y:S02]  /*17a40*/  ISETP.GT.AND P3, PT, R0.reuse, RZ, P1 ;  /* 0x000000ff0000720c */ /* 0x040fe40000f64270 */
[----:B------:R-:W-:Y:S01]  /*17a50*/  ISETP.GT.AND P4, PT, R0, 0x1, P1 ;  /* 0x000000010000780c */ /* 0x000fe20000f84270 */
[-C--:B------:R-:W-:Y:S01]  /*17a60*/  FMUL R24, R24, R2.reuse ;  /* 0x0000000218187220 */ /* 0x080fe20000400000 */
[----:B------:R-:W-:Y:S01]  /*17a70*/  FMUL R25, R25, R2 ;  /* 0x0000000219197220 */ /* 0x000fe20000400000 */
[----:B0-----:R-:W-:Y:S01]  /*17a80*/  @P2 IMAD.MOV.U32 R8, RZ, RZ, R6 ;  /* 0x000000ffff082224 */ /* 0x001fe200078e0006 */
[----:B------:R-:W-:Y:S01]  /*17a90*/  @P2 MOV R9, R7 ;  /* 0x0000000700092202 */ /* 0x000fe20000000f00 */
[----:B------:R-:W-:-:S04]  /*17aa0*/  IMAD.U32 R7, RZ, RZ, UR11 ;  /* 0x0000000bff077e24 */ /* 0x000fc8000f8e00ff */
[----:B------:R0:W-:Y:S01]  /*17ab0*/  @P2 STG.E.U16 desc[UR36][R8.64+0x1f2], R12 ;  /* 0x0001f20c08002986 */ /* 0x0001e2000c101524 */
[C---:B------:R-:W-:Y:S02]  /*17ac0*/  IADD3 R6, P2, P6, R4.reuse, UR5, R3 ;  /* 0x0000000504067c10 */ /* 0x040fe4000fe5e003 */
[----:B------:R-:W-:Y:S02]  /*17ad0*/  IADD3 R4, P5, R4, UR12, RZ ;  /* 0x0000000c04047c10 */ /* 0x000fe4000ffbe0ff */
[----:B------:R-:W-:Y:S02]  /*17ae0*/  IADD3.X R7, R5, UR4, R7, P2, P6 ;  /* 0x0000000405077c10 */ /* 0x000fe400097ec407 */
[----:B------:R-:W-:Y:S02]  /*17af0*/  ISETP.GT.AND P0, PT, R153, 0x88, PT ;  /* 0x000000889900780c */ /* 0x000fe40003f04270 */
[----:B------:R-:W-:Y:S02]  /*17b00*/  F2FP.F16.F32.PACK_AB R24, RZ, R24 ;  /* 0x00000018ff18723e */ /* 0x000fe400000000ff */
[----:B------:R-:W-:-:S02]  /*17b10*/  IADD3.X R5, R5, UR11, RZ, P5, !PT ;  /* 0x0000000b05057c10 */ /* 0x000fc4000affe4ff */
[----:B------:R-:W-:Y:S02]  /*17b20*/  F2FP.F16.F32.PACK_AB R25, RZ, R25 ;  /* 0x00000019ff19723e */ /* 0x000fe400000000ff */
[C---:B------:R-:W-:Y:S01]  /*17b30*/  ISETP.GT.AND P2, PT, R0.reuse, RZ, P0 ;  /* 0x000000ff0000720c */ /* 0x040fe20000744270 */
[----:B------:R-:W-:Y:S01]  /*17b40*/  @P3 STG.E.U16 desc[UR36][R4.64], R24 ;  /* 0x0000001804003986 */ /* 0x000fe2000c101524 */
[----:B------:R-:W-:Y:S01]  /*17b50*/  ISETP.GT.AND P3, PT, R0, 0x1, P0 ;  /* 0x000000010000780c */ /* 0x000fe20000764270 */
[-C--:B------:R-:W-:Y:S02]  /*17b60*/  FMUL R26, R26, R2.reuse ;  /* 0x000000021a1a7220 */ /* 0x080fe40000400000 */
[----:B------:R-:W-:Y:S01]  /*17b70*/  @P4 STG.E.U16 desc[UR36][R4.64+0x2], R25 ;  /* 0x0000021904004986 */ /* 0x000fe2000c101524 */
[----:B------:R-:W-:Y:S01]  /*17b80*/  ISETP.GT.AND P4, PT, R0, 0x8, P1 ;  /* 0x000000080000780c */ /* 0x000fe20000f84270 */
[-C--:B------:R-:W-:Y:S01]  /*17b90*/  FMUL R27, R27, R2.reuse ;  /* 0x000000021b1b7220 */ /* 0x080fe20000400000 */
[----:B0-----:R-:W-:Y:S01]  /*17ba0*/  IADD3 R8, P5, R4, UR5, RZ ;  /* 0x0000000504087c10 */ /* 0x001fe2000ffbe0ff */
[----:B------:R-:W-:Y:S01]  /*17bb0*/  FMUL R28, R28, R2 ;  /* 0x000000021c1c7220 */ /* 0x000fe20000400000 */
[----:B------:R-:W-:-:S02]  /*17bc0*/  F2FP.F16.F32.PACK_AB R26, RZ, R26 ;  /* 0x0000001aff1a723e */ /* 0x000fc400000000ff */
[----:B------:R-:W-:Y:S02]  /*17bd0*/  IADD3.X R9, R5, UR4, RZ, P5, !PT ;  /* 0x0000000405097c10 */ /* 0x000fe4000affe4ff */
[----:B------:R-:W-:Y:S02]  /*17be0*/  F2FP.F16.F32.PACK_AB R27, RZ, R27 ;  /* 0x0000001bff1b723e */ /* 0x000fe400000000ff */
[----:B------:R-:W-:Y:S01]  /*17bf0*/  F2FP.F16.F32.PACK_AB R28, RZ, R28 ;  /* 0x0000001cff1c723e */ /* 0x000fe200000000ff */
[----:B------:R-:W-:Y:S01]  /*17c00*/  @P2 STG.E.U16 desc[UR36][R8.64], R26 ;  /* 0x0000001a08002986 */ /* 0x000fe2000c101524 */
[C---:B------:R-:W-:Y:S02]  /*17c10*/  ISETP.GT.AND P5, PT, R0.reuse, 0x9, P1 ;  /* 0x000000090000780c */ /* 0x040fe40000fa4270 */
[C---:B------:R-:W-:Y:S01]  /*17c20*/  ISETP.GT.AND P2, PT, R0.reuse, 0x8, P0 ;  /* 0x000000080000780c */ /* 0x040fe20000744270 */
[----:B------:R-:W-:Y:S01]  /*17c30*/  @P3 STG.E.U16 desc[UR36][R8.64+0x2], R27 ;  /* 0x0000021b08003986 */ /* 0x000fe2000c101524 */
[-C--:B------:R-:W-:Y:S01]  /*17c40*/  FMUL R29, R29, R2.reuse ;  /* 0x000000021d1d7220 */ /* 0x080fe20000400000 */
[----:B------:R-:W-:Y:S01]  /*17c50*/  ISETP.GT.AND P3, PT, R0, 0x9, P0 ;  /* 0x000000090000780c */ /* 0x000fe20000764270 */
[-C--:B------:R-:W-:Y:S01]  /*17c60*/  FMUL R30, R30, R2.reuse ;  /* 0x000000021e1e7220 */ /* 0x080fe20000400000 */
[----:B------:R-:W-:Y:S01]  /*17c70*/  @P4 STG.E.U16 desc[UR36][R4.64+0x10], R28 ;  /* 0x0000101c04004986 */ /* 0x000fe2000c101524 */
[----:B------:R-:W-:Y:S01]  /*17c80*/  ISETP.GT.AND P4, PT, R0, 0x10, P1 ;  /* 0x000000100000780c */ /* 0x000fe20000f84270 */
[-C--:B------:R-:W-:Y:S01]  /*17c90*/  FMUL R31, R31, R2.reuse ;  /* 0x000000021f1f7220 */ /* 0x080fe20000400000 */
[----:B------:R-:W-:Y:S01]  /*17ca0*/  IADD3 R10, P6, R4, UR5, RZ ;  /* 0x00000005040a7c10 */ /* 0x000fe2000ffde0ff */
[----:B------:R-:W-:Y:S01]  /*17cb0*/  FMUL R32, R32, R2 ;  /* 0x0000000220207220 */ /* 0x000fe20000400000 */
[----:B------:R-:W-:-:S02]  /*17cc0*/  F2FP.F16.F32.PACK_AB R29, RZ, R29 ;  /* 0x0000001dff1d723e */ /* 0x000fc400000000ff */
[----:B------:R-:W-:Y:S02]  /*17cd0*/  F2FP.F16.F32.PACK_AB R30, RZ, R30 ;  /* 0x0000001eff1e723e */ /* 0x000fe400000000ff */
[----:B------:R-:W-:Y:S02]  /*17ce0*/  IADD3.X R11, R5, UR4, RZ, P6, !PT ;  /* 0x00000004050b7c10 */ /* 0x000fe4000b7fe4ff */
[----:B------:R-:W-:Y:S01]  /*17cf0*/  F2FP.F16.F32.PACK_AB R31, RZ, R31 ;  /* 0x0000001fff1f723e */ /* 0x000fe200000000ff */
[----:B------:R-:W-:Y:S01]  /*17d00*/  @P5 STG.E.U16 desc[UR36][R4.64+0x12], R29 ;  /* 0x0000121d04005986 */ /* 0x000fe2000c101524 */
[----:B------:R-:W-:Y:S02]  /*17d10*/  F2FP.F16.F32.PACK_AB R32, RZ, R32 ;  /* 0x00000020ff20723e */ /* 0x000fe400000000ff */
[C---:B------:R-:W-:Y:S01]  /*17d20*/  ISETP.GT.AND P5, PT, R0.reuse, 0x11, P1 ;  /* 0x000000110000780c */ /* 0x040fe20000fa4270 */
[----:B------:R-:W-:Y:S01]  /*17d30*/  @P2 STG.E.U16 desc[UR36][R10.64+0x10], R30 ;  /* 0x0000101e0a002986 */ /* 0x000fe2000c101524 */
[----:B------:R-:W-:Y:S01]  /*17d40*/  ISETP.GT.AND P2, PT, R0, 0x10, P0 ;  /* 0x000000100000780c */ /* 0x000fe20000744270 */
[----:B------:R-:W-:-:S02]  /*17d50*/  FMUL R33, R33, R2 ;  /* 0x0000000221217220 */ /* 0x000fc40000400000 */
[----:B------:R-:W-:Y:S01]  /*17d60*/  @P3 STG.E.U16 desc[UR36][R6.64+0x12], R31 ;  /* 0x0000121f06003986 */ /* 0x000fe2000c101524 */
[----:B------:R-:W-:Y:S01]  /*17d70*/  ISETP.GT.AND P3, PT, R0, 0x11, P0 ;  /* 0x000000110000780c */ /* 0x000fe20000764270 */
[-C--:B------:R-:W-:Y:S02]  /*17d80*/  FMUL R34, R34, R2.reuse ;  /* 0x0000000222227220 */ /* 0x080fe40000400000 */
[----:B------:R-:W-:Y:S01]  /*17d90*/  @P4 STG.E.U16 desc[UR36][R4.64+0x20], R32 ;  /* 0x0000202004004986 */ /* 0x000fe2000c101524 */
[----:B------:R-:W-:Y:S01]  /*17da0*/  ISETP.GT.AND P4, PT, R0, 0x18, P1 ;  /* 0x000000180000780c */ /* 0x000fe20000f84270 */
[-C--:B------:R-:W-:Y:S01]  /*17db0*/  FMUL R35, R35, R2.reuse ;  /* 0x0000000223237220 */ /* 0x080fe20000400000 */
[----:B------:R-:W-:Y:S01]  /*17dc0*/  FMUL R36, R36, R2 ;  /* 0x0000000224247220 */ /* 0x000fe20000400000 */
[----:B------:R-:W-:Y:S02]  /*17dd0*/  F2FP.F16.F32.PACK_AB R33, RZ, R33 ;  /* 0x00000021ff21723e */ /* 0x000fe400000000ff */
[----:B------:R-:W-:-:S02]  /*17de0*/  F2FP.F16.F32.PACK_AB R34, RZ, R34 ;  /* 0x00000022ff22723e */ /* 0x000fc400000000ff */
[----:B------:R-:W-:Y:S01]  /*17df0*/  F2FP.F16.F32.PACK_AB R35, RZ, R35 ;  /* 0x00000023ff23723e */ /* 0x000fe200000000ff */
[----:B------:R-:W-:Y:S01]  /*17e00*/  @P5 STG.E.U16 desc[UR36][R4.64+0x22], R33 ;  /* 0x0000222104005986 */ /* 0x000fe2000c101524 */
[----:B------:R-:W-:Y:S02]  /*17e10*/  F2FP.F16.F32.PACK_AB R36, RZ, R36 ;  /* 0x00000024ff24723e */ /* 0x000fe400000000ff */
[C---:B------:R-:W-:Y:S01]  /*17e20*/  ISETP.GT.AND P5, PT, R0.reuse, 0x19, P1 ;  /* 0x000000190000780c */ /* 0x040fe20000fa4270 */
[----:B------:R-:W-:Y:S01]  /*17e30*/  @P2 STG.E.U16 desc[UR36][R6.64+0x20], R34 ;  /* 0x0000202206002986 */ /* 0x000fe2000c101524 */
[C---:B------:R-:W-:Y:S01]  /*17e40*/  ISETP.GT.AND P2, PT, R0.reuse, 0x18, P0 ;  /* 0x000000180000780c */ /* 0x040fe20000744270 */
[-C--:B------:R-:W-:Y:S02]  /*17e50*/  FMUL R37, R37, R2.reuse ;  /* 0x0000000225257220 */ /* 0x080fe40000400000 */
[----:B------:R-:W-:Y:S01]  /*17e60*/  @P3 STG.E.U16 desc[UR36][R6.64+0x22], R35 ;  /* 0x0000222306003986 */ /* 0x000fe2000c101524 */
[----:B------:R-:W-:Y:S01]  /*17e70*/  ISETP.GT.AND P3, PT, R0, 0x19, P0 ;  /* 0x000000190000780c */ /* 0x000fe20000764270 */
[----:B------:R-:W-:-:S02]  /*17e80*/  FMUL R38, R38, R2 ;  /* 0x0000000226267220 */ /* 0x000fc40000400000 */
[----:B------:R-:W-:Y:S01]  /*17e90*/  @P4 STG.E.U16 desc[UR36][R4.64+0x30], R36 ;  /* 0x0000302404004986 */ /* 0x000fe2000c101524 */
[----:B------:R-:W-:Y:S01]  /*17ea0*/  ISETP.GT.AND P4, PT, R0, 0x20, P1 ;  /* 0x000000200000780c */ /* 0x000fe20000f84270 */
[-C--:B------:R-:W-:Y:S01]  /*17eb0*/  FMUL R39, R39, R2.reuse ;  /* 0x0000000227277220 */ /* 0x080fe20000400000 */
[----:B------:R-:W-:Y:S01]  /*17ec0*/  FMUL R40, R40, R2 ;  /* 0x0000000228287220 */ /* 0x000fe20000400000 */
[----:B------:R-:W-:Y:S02]  /*17ed0*/  F2FP.F16.F32.PACK_AB R37, RZ, R37 ;  /* 0x00000025ff25723e */ /* 0x000fe400000000ff */
[----:B------:R-:W-:Y:S02]  /*17ee0*/  F2FP.F16.F32.PACK_AB R38, RZ, R38 ;  /* 0x00000026ff26723e */ /* 0x000fe400000000ff */
[----:B------:R-:W-:Y:S01]  /*17ef0*/  F2FP.F16.F32.PACK_AB R39, RZ, R39 ;  /* 0x00000027ff27723e */ /* 0x000fe200000000ff */
[----:B------:R-:W-:Y:S01]  /*17f00*/  @P5 STG.E.U16 desc[UR36][R4.64+0x32], R37 ;  /* 0x0000322504005986 */ /* 0x000fe2000c101524 */
[----:B------:R-:W-:-:S02]  /*17f10*/  F2FP.F16.F32.PACK_AB R40, RZ, R40 ;  /* 0x00000028ff28723e */ /* 0x000fc400000000ff */
[C---:B------:R-:W-:Y:S01]  /*17f20*/  ISETP.GT.AND P5, PT, R0.reuse, 0x21, P1 ;  /* 0x000000210000780c */ /* 0x040fe20000fa4270 */
[----:B------:R-:W-:Y:S01]  /*17f30*/  @P2 STG.E.U16 desc[UR36][R6.64+0x30], R38 ;  /* 0x0000302606002986 */ /* 0x000fe2000c101524 */
[C---:B------:R-:W-:Y:S01]  /*17f40*/  ISETP.GT.AND P2, PT, R0.reuse, 0x20, P0 ;  /* 0x000000200000780c */ /* 0x040fe20000744270 */
[-C--:B------:R-:W-:Y:S02]  /*17f50*/  FMUL R41, R41, R2.reuse ;  /* 0x0000000229297220 */ /* 0x080fe40000400000 */
[----:B------:R-:W-:Y:S01]  /*17f60*/  @P3 STG.E.U16 desc[UR36][R6.64+0x32], R39 ;  /* 0x0000322706003986 */ /* 0x000fe2000c101524 */
[----:B------:R-:W-:Y:S01]  /*17f70*/  ISETP.GT.AND P3, PT, R0, 0x21, P0 ;  /* 0x000000210000780c */ /* 0x000fe20000764270 */
[-C--:B------:R-:W-:Y:S02]  /*17f80*/  FMUL R42, R42, R2.reuse ;  /* 0x000000022a2a7220 */ /* 0x080fe40000400000 */
[----:B------:R-:W-:Y:S01]  /*17f90*/  @P4 STG.E.U16 desc[UR36][R4.64+0x40], R40 ;  /* 0x0000402804004986 */ /* 0x000fe2000c101524 */
[----:B------:R-:W-:Y:S01]  /*17fa0*/  ISETP.GT.AND P4, PT, R0, 0x28, P1 ;  /* 0x000000280000780c */ /* 0x000fe20000f84270 */
[-C--:B------:R-:W-:Y:S01]  /*17fb0*/  FMUL R43, R43, R2.reuse ;  /* 0x000000022b2b7220 */ /* 0x080fe20000400000 */
[----:B------:R-:W-:Y:S01]  /*17fc0*/  FMUL R44, R44, R2 ;  /* 0x000000022c2c7220 */ /* 0x000fe20000400000 */
[----:B------:R-:W-:-:S02]  /*17fd0*/  F2FP.F16.F32.PACK_AB R41, RZ, R41 ;  /* 0x00000029ff29723e */ /* 0x000fc400000000ff */
[----:B------:R-:W-:Y:S02]  /*17fe0*/  F2FP.F16.F32.PACK_AB R42, RZ, R42 ;  /* 0x0000002aff2a723e */ /* 0x000fe400000000ff */
        /* <DEDUP_REMOVED lines=357> */
[----:B------:R-:W-:Y:S01]  /*19640*/  ISETP.GT.AND P2, PT, R0, 0xd8, P0 ;  /* 0x000000d80000780c */ /* 0x000fe20000744270 */
[-C--:B------:R-:W-:Y:S02]  /*19650*/  FMUL R133, R133, R2.reuse ;  /* 0x0000000285857220 */ /* 0x080fe40000400000 */
[----:B------:R-:W-:Y:S01]  /*19660*/  @P3 STG.E.U16 desc[UR36][R6.64+0x1a2], R131 ;  /* 0x0001a28306003986 */ /* 0x000fe2000c101524 */
[----:B------:R-:W-:-:S03]  /*19670*/  FMUL R134, R134, R2 ;  /* 0x0000000286867220 */ /* 0x000fc60000400000 */
[----:B------:R-:W-:Y:S01]  /*19680*/  @P4 STG.E.U16 desc[UR36][R4.64+0x1b0], R132 ;  /* 0x0001b08404004986 */ /* 0x000fe2000c101524 */
[C---:B------:R-:W-:Y:S01]  /*19690*/  ISETP.GT.AND P4, PT, R0.reuse, 0xd9, P0 ;  /* 0x000000d90000780c */ /* 0x040fe20000784270 */
[----:B------:R-:W-:Y:S01]  /*196a0*/  FMUL R135, R135, R2 ;  /* 0x0000000287877220 */ /* 0x000fe20000400000 */
[----:B------:R-:W-:Y:S02]  /*196b0*/  F2FP.F16.F32.PACK_AB R133, RZ, R133 ;  /* 0x00000085ff85723e */ /* 0x000fe400000000ff */
[----:B------:R-:W-:Y:S02]  /*196c0*/  F2FP.F16.F32.PACK_AB R134, RZ, R134 ;  /* 0x00000086ff86723e */ /* 0x000fe400000000ff */
[----:B------:R-:W-:Y:S01]  /*196d0*/  F2FP.F16.F32.PACK_AB R135, RZ, R135 ;  /* 0x00000087ff87723e */ /* 0x000fe200000000ff */
[----:B------:R-:W-:Y:S01]  /*196e0*/  @P5 STG.E.U16 desc[UR36][R4.64+0x1b2], R133 ;  /* 0x0001b28504005986 */ /* 0x000fe2000c101524 */
[----:B------:R-:W-:-:S03]  /*196f0*/  ISETP.GT.AND P5, PT, R0, 0xe0, P1 ;  /* 0x000000e00000780c */ /* 0x000fc60000fa4270 */
[----:B------:R-:W-:Y:S01]  /*19700*/  @P2 STG.E.U16 desc[UR36][R6.64+0x1b0], R134 ;  /* 0x0001b08606002986 */ /* 0x000fe2000c101524 */
[----:B------:R-:W-:Y:S01]  /*19710*/  ISETP.GT.AND P2, PT, R0, 0xe1, P1 ;  /* 0x000000e10000780c */ /* 0x000fe20000f44270 */
[-C--:B------:R-:W-:Y:S01]  /*19720*/  FMUL R136, R136, R2.reuse ;  /* 0x0000000288887220 */ /* 0x080fe20000400000 */
[C---:B------:R-:W-:Y:S01]  /*19730*/  ISETP.GT.AND P3, PT, R0.reuse, 0xe0, P0 ;  /* 0x000000e00000780c */ /* 0x040fe20000764270 */
[----:B------:R-:W-:Y:S01]  /*19740*/  @P4 STG.E.U16 desc[UR36][R6.64+0x1b2], R135 ;  /* 0x0001b28706004986 */ /* 0x000fe2000c101524 */
[-C--:B------:R-:W-:Y:S01]  /*19750*/  FMUL R137, R137, R2.reuse ;  /* 0x0000000289897220 */ /* 0x080fe20000400000 */
[----:B------:R-:W-:Y:S01]  /*19760*/  ISETP.GT.AND P4, PT, R0, 0xe1, P0 ;  /* 0x000000e10000780c */ /* 0x000fe20000784270 */
[-C--:B------:R-:W-:Y:S01]  /*19770*/  FMUL R138, R138, R2.reuse ;  /* 0x000000028a8a7220 */ /* 0x080fe20000400000 */
[----:B------:R-:W-:Y:S01]  /*19780*/  FMUL R139, R139, R2 ;  /* 0x000000028b8b7220 */ /* 0x000fe20000400000 */
[----:B------:R-:W-:Y:S02]  /*19790*/  F2FP.F16.F32.PACK_AB R136, RZ, R136 ;  /* 0x00000088ff88723e */ /* 0x000fe400000000ff */
[----:B------:R-:W-:-:S02]  /*197a0*/  F2FP.F16.F32.PACK_AB R137, RZ, R137 ;  /* 0x00000089ff89723e */ /* 0x000fc400000000ff */
[----:B------:R-:W-:Y:S02]  /*197b0*/  F2FP.F16.F32.PACK_AB R138, RZ, R138 ;  /* 0x0000008aff8a723e */ /* 0x000fe400000000ff */
[----:B------:R-:W-:Y:S01]  /*197c0*/  F2FP.F16.F32.PACK_AB R139, RZ, R139 ;  /* 0x0000008bff8b723e */ /* 0x000fe200000000ff */
[----:B------:R-:W-:Y:S01]  /*197d0*/  @P5 STG.E.U16 desc[UR36][R4.64+0x1c0], R136 ;  /* 0x0001c08804005986 */ /* 0x000fe2000c101524 */
[----:B------:R-:W-:-:S03]  /*197e0*/  ISETP.GT.AND P5, PT, R0, 0xe9, P1 ;  /* 0x000000e90000780c */ /* 0x000fc60000fa4270 */
[----:B------:R-:W-:Y:S01]  /*197f0*/  @P2 STG.E.U16 desc[UR36][R4.64+0x1c2], R137 ;  /* 0x0001c28904002986 */ /* 0x000fe2000c101524 */
[C---:B------:R-:W-:Y:S02]  /*19800*/  ISETP.GT.AND P2, PT, R0.reuse, 0xe8, P1 ;  /* 0x000000e80000780c */ /* 0x040fe40000f44270 */
[C---:B------:R-:W-:Y:S01]  /*19810*/  ISETP.GT.AND P6, PT, R0.reuse, 0xe8, P0 ;  /* 0x000000e80000780c */ /* 0x040fe200007c4270 */
[----:B------:R-:W-:Y:S01]  /*19820*/  @P3 STG.E.U16 desc[UR36][R6.64+0x1c0], R138 ;  /* 0x0001c08a06003986 */ /* 0x000fe2000c101524 */
[----:B------:R-:W-:Y:S01]  /*19830*/  ISETP.GT.AND P3, PT, R0, 0xe9, P0 ;  /* 0x000000e90000780c */ /* 0x000fe20000764270 */
[-C--:B------:R-:W-:Y:S01]  /*19840*/  FMUL R140, R140, R2.reuse ;  /* 0x000000028c8c7220 */ /* 0x080fe20000400000 */
[-C--:B------:R-:W-:Y:S01]  /*19850*/  FMUL R141, R141, R2.reuse ;  /* 0x000000028d8d7220 */ /* 0x080fe20000400000 */
[----:B------:R-:W-:Y:S01]  /*19860*/  @P4 STG.E.U16 desc[UR36][R6.64+0x1c2], R139 ;  /* 0x0001c28b06004986 */ /* 0x000fe2000c101524 */
[----:B------:R-:W-:Y:S01]  /*19870*/  ISETP.GT.AND P4, PT, R0, 0xf0, P1 ;  /* 0x000000f00000780c */ /* 0x000fe20000f84270 */
[-C--:B------:R-:W-:Y:S01]  /*19880*/  FMUL R142, R142, R2.reuse ;  /* 0x000000028e8e7220 */ /* 0x080fe20000400000 */
[-C--:B------:R-:W-:Y:S01]  /*19890*/  FMUL R143, R143, R2.reuse ;  /* 0x000000028f8f7220 */ /* 0x080fe20000400000 */
[----:B------:R-:W-:Y:S01]  /*198a0*/  FMUL R144, R144, R2 ;  /* 0x0000000290907220 */ /* 0x000fe20000400000 */
[----:B------:R-:W-:-:S02]  /*198b0*/  F2FP.F16.F32.PACK_AB R140, RZ, R140 ;  /* 0x0000008cff8c723e */ /* 0x000fc400000000ff */
[----:B------:R-:W-:Y:S02]  /*198c0*/  F2FP.F16.F32.PACK_AB R141, RZ, R141 ;  /* 0x0000008dff8d723e */ /* 0x000fe400000000ff */
[----:B------:R-:W-:Y:S02]  /*198d0*/  F2FP.F16.F32.PACK_AB R142, RZ, R142 ;  /* 0x0000008eff8e723e */ /* 0x000fe400000000ff */
[----:B------:R-:W-:Y:S02]  /*198e0*/  F2FP.F16.F32.PACK_AB R143, RZ, R143 ;  /* 0x0000008fff8f723e */ /* 0x000fe400000000ff */
[----:B------:R-:W-:Y:S01]  /*198f0*/  F2FP.F16.F32.PACK_AB R144, RZ, R144 ;  /* 0x00000090ff90723e */ /* 0x000fe200000000ff */
[----:B------:R-:W-:Y:S01]  /*19900*/  @P2 STG.E.U16 desc[UR36][R4.64+0x1d0], R140 ;  /* 0x0001d08c04002986 */ /* 0x000fe2000c101524 */
[----:B------:R-:W-:-:S03]  /*19910*/  ISETP.GT.AND P2, PT, R0, 0xf1, P1 ;  /* 0x000000f10000780c */ /* 0x000fc60000f44270 */
[----:B------:R-:W-:Y:S01]  /*19920*/  @P5 STG.E.U16 desc[UR36][R4.64+0x1d2], R141 ;  /* 0x0001d28d04005986 */ /* 0x000fe2000c101524 */
[----:B------:R-:W-:-:S03]  /*19930*/  ISETP.GT.AND P5, PT, R0, 0xf0, P0 ;  /* 0x000000f00000780c */ /* 0x000fc600007a4270 */
[----:B------:R-:W-:Y:S01]  /*19940*/  @P6 STG.E.U16 desc[UR36][R6.64+0x1d0], R142 ;  /* 0x0001d08e06006986 */ /* 0x000fe2000c101524 */
[----:B------:R-:W-:-:S03]  /*19950*/  FMUL R145, R145, R2 ;  /* 0x0000000291917220 */ /* 0x000fc60000400000 */
[----:B------:R-:W-:Y:S01]  /*19960*/  @P3 STG.E.U16 desc[UR36][R6.64+0x1d2], R143 ;  /* 0x0001d28f06003986 */ /* 0x000fe2000c101524 */
[----:B------:R-:W-:-:S03]  /*19970*/  ISETP.GT.AND P3, PT, R0, 0xf8, P1 ;  /* 0x000000f80000780c */ /* 0x000fc60000f64270 */
[----:B------:R-:W-:Y:S01]  /*19980*/  @P4 STG.E.U16 desc[UR36][R4.64+0x1e0], R144 ;  /* 0x0001e09004004986 */ /* 0x000fe2000c101524 */
[----:B------:R-:W-:Y:S01]  /*19990*/  ISETP.GT.AND P4, PT, R0, 0xf1, P0 ;  /* 0x000000f10000780c */ /* 0x000fe20000784270 */
[-C--:B------:R-:W-:Y:S01]  /*199a0*/  FMUL R146, R146, R2.reuse ;  /* 0x0000000292927220 */ /* 0x080fe20000400000 */
[C---:B------:R-:W-:Y:S01]  /*199b0*/  ISETP.GT.AND P1, PT, R0.reuse, 0xf9, P1 ;  /* 0x000000f90000780c */ /* 0x040fe20000f24270 */
[-C--:B------:R-:W-:Y:S01]  /*199c0*/  FMUL R147, R147, R2.reuse ;  /* 0x0000000293937220 */ /* 0x080fe20000400000 */
[----:B------:R-:W-:Y:S01]  /*199d0*/  ISETP.GT.AND P6, PT, R0, 0xf8, P0 ;  /* 0x000000f80000780c */ /* 0x000fe200007c4270 */
[-C--:B------:R-:W-:Y:S01]  /*199e0*/  FMUL R148, R148, R2.reuse ;  /* 0x0000000294947220 */ /* 0x080fe20000400000 */
[----:B------:R-:W-:Y:S01]  /*199f0*/  FMUL R149, R149, R2 ;  /* 0x0000000295957220 */ /* 0x000fe20000400000 */
[----:B------:R-:W-:Y:S02]  /*19a00*/  F2FP.F16.F32.PACK_AB R145, RZ, R145 ;  /* 0x00000091ff91723e */ /* 0x000fe400000000ff */
[----:B------:R-:W-:-:S02]  /*19a10*/  F2FP.F16.F32.PACK_AB R146, RZ, R146 ;  /* 0x00000092ff92723e */ /* 0x000fc400000000ff */
[----:B------:R-:W-:Y:S02]  /*19a20*/  ISETP.GT.AND P0, PT, R0, 0xf9, P0 ;  /* 0x000000f90000780c */ /* 0x000fe40000704270 */
[----:B------:R-:W-:Y:S01]  /*19a30*/  F2FP.F16.F32.PACK_AB R147, RZ, R147 ;  /* 0x00000093ff93723e */ /* 0x000fe200000000ff */
[----:B------:R-:W-:Y:S01]  /*19a40*/  FMUL R150, R150, R2 ;  /* 0x0000000296967220 */ /* 0x000fe20000400000 */
[----:B------:R-:W-:Y:S02]  /*19a50*/  F2FP.F16.F32.PACK_AB R148, RZ, R148 ;  /* 0x00000094ff94723e */ /* 0x000fe400000000ff */
[----:B------:R-:W-:Y:S01]  /*19a60*/  F2FP.F16.F32.PACK_AB R149, RZ, R149 ;  /* 0x00000095ff95723e */ /* 0x000fe200000000ff */
[----:B------:R-:W-:Y:S01]  /*19a70*/  FMUL R151, R151, R2 ;  /* 0x0000000297977220 */ /* 0x000fe20000400000 */
[----:B------:R-:W-:Y:S01]  /*19a80*/  @P2 STG.E.U16 desc[UR36][R4.64+0x1e2], R145 ;  /* 0x0001e29104002986 */ /* 0x000fe2000c101524 */
[----:B------:R-:W-:-:S03]  /*19a90*/  F2FP.F16.F32.PACK_AB R150, RZ, R150 ;  /* 0x00000096ff96723e */ /* 0x000fc600000000ff */
[----:B------:R-:W-:Y:S01]  /*19aa0*/  @P5 STG.E.U16 desc[UR36][R6.64+0x1e0], R146 ;  /* 0x0001e09206005986 */ /* 0x000fe2000c101524 */
[----:B------:R-:W-:-:S03]  /*19ab0*/  F2FP.F16.F32.PACK_AB R151, RZ, R151 ;  /* 0x00000097ff97723e */ /* 0x000fc600000000ff */
[----:B------:R-:W-:Y:S04]  /*19ac0*/  @P4 STG.E.U16 desc[UR36][R6.64+0x1e2], R147 ;  /* 0x0001e29306004986 */ /* 0x000fe8000c101524 */
[----:B------:R-:W-:Y:S04]  /*19ad0*/  @P3 STG.E.U16 desc[UR36][R4.64+0x1f0], R148 ;  /* 0x0001f09404003986 */ /* 0x000fe8000c101524 */
[----:B------:R0:W-:Y:S02]  /*19ae0*/  @P1 STG.E.U16 desc[UR36][R4.64+0x1f2], R149 ;  /* 0x0001f29504001986 */ /* 0x0001e4000c101524 */
[----:B0-----:R-:W-:Y:S01]  /*19af0*/  @P6 IMAD.MOV.U32 R4, RZ, RZ, R6 ;  /* 0x000000ffff046224 */ /* 0x001fe200078e0006 */
[----:B------:R-:W-:-:S05]  /*19b00*/  @P6 MOV R5, R7 ;  /* 0x0000000700056202 */ /* 0x000fca0000000f00 */
[----:B------:R0:W-:Y:S04]  /*19b10*/  @P6 STG.E.U16 desc[UR36][R4.64+0x1f0], R150 ;  /* 0x0001f09604006986 */ /* 0x0001e8000c101524 */
[----:B------:R0:W-:Y:S02]  /*19b20*/  @P0 STG.E.U16 desc[UR36][R6.64+0x1f2], R151 ;  /* 0x0001f29706000986 */ /* 0x0001e4000c101524 */
.L_x_542:
[----:B------:R-:W-:Y:S05]  /*19b30*/  BSYNC B0 ;  /* 0x0000000000007941 */ /* 0x000fea0003800000 */
.L_x_34:
[----:B0-----:R-:W2:Y:S04]  /*19b40*/  LDL.LU R5, [R1+0x200] ;  /* 0x0002000001057983 */ /* 0x001ea80000300800 */
[----:B------:R-:W2:Y:S01]  /*19b50*/  LDL.LU R4, [R1+0x204] ;  /* 0x0002040001047983 */ /* 0x000ea20000300800 */
[----:B------:R-:W-:Y:S01]  /*19b60*/  ULDC UR4, c[0x0][0xc] ;  /* 0x0000030000047ab9 */ /* 0x000fe20000000800 */
[----:B------:R-:W-:Y:S01]  /*19b70*/  ULDC UR5, c[0x0][0x10] ;  /* 0x0000040000057ab9 */ /* 0x000fe20000000800 */
[----:B-----5:R-:W2:Y:S01]  /*19b80*/  LDC R3, c[0x0][0x14] ;  /* 0x00000500ff037b82 */ /* 0x020ea20000000800 */
[----:B------:R-:W-:Y:S01]  /*19b90*/  UIMAD.WIDE.U32 UR4, UR4, UR5, URZ ;  /* 0x00000005040472a5 */ /* 0x000fe2000f8e003f */
[----:B----4-:R-:W-:Y:S01]  /*19ba0*/  PRMT R0, RZ, 0x7610, R0 ;  /* 0x00007610ff007816 */ /* 0x010fe20000000000 */
[----:B------:R-:W-:Y:S01]  /*19bb0*/  UMOV UR42, 0xffffffff ;  /* 0xffffffff002a7882 */ /* 0x000fe20000000000 */
[----:B------:R-:W-:-:S03]  /*19bc0*/  UMOV UR43, 0xffffffff ;  /* 0xffffffff002b7882 */ /* 0x000fc60000000000 */
[----:B--2---:R-:W-:-:S04]  /*19bd0*/  IMAD.WIDE.U32 R4, R3, UR4, R4 ;  /* 0x0000000403047c25 */ /* 0x004fc8000f8e0004 */
[----:B------:R-:W-:Y:S01]  /*19be0*/  IMAD R3, R3, UR5, RZ ;  /* 0x0000000503037c24 */ /* 0x000fe2000f8e02ff */
[----:B------:R-:W-:Y:S01]  /*19bf0*/  ULDC.64 UR4, c[0x0][0x650] ;  /* 0x0001940000047ab9 */ /* 0x000fe20000000a00 */
[----:B------:R-:W-:Y:S01]  /*19c00*/  IMAD.MOV.U32 R7, RZ, RZ, R4 ;  /* 0x000000ffff077224 */ /* 0x000fe200078e0004 */
[----:B------:R-:W-:Y:S01]  /*19c10*/  ISETP.GE.U32.AND P0, PT, R4, UR4, PT ;  /* 0x0000000404007c0c */ /* 0x000fe2000bf06070 */
[----:B------:R-:W-:-:S05]  /*19c20*/  IMAD.IADD R6, R5, 0x1, R3 ;  /* 0x0000000105067824 */ /* 0x000fca00078e0203 */
[----:B------:R0:W-:Y:S01]  /*19c30*/  STL [R1+0x200], R6 ;  /* 0x0002000601007387 */ /* 0x0001e20000100800 */
[----:B------:R-:W-:-:S03]  /*19c40*/  ISETP.GE.U32.AND.EX P0, PT, R6, UR5, PT, P0 ;  /* 0x0000000506007c0c */ /* 0x000fc6000bf06100 */
[----:B------:R0:W-:Y:S10]  /*19c50*/  STL [R1+0x204], R7 ;  /* 0x0002040701007387 */ /* 0x0001f40000100800 */
[----:B0-----:R-:W-:Y:S05]  /*19c60*/  @P0 BRA `(.L_x_543) ;  /* 0x0000000400880947 */ /* 0x001fea0003800000 */
[----:B------:R-:W0:Y:S01]  /*19c70*/  S2UR UR6, SR_CTAID.X ;  /* 0x00000000000679c3 */ /* 0x000e220000002500 */
[----:B------:R-:W-:Y:S01]  /*19c80*/  ULDC.64 UR12, c[0x0][0x628] ;  /* 0x00018a00000c7ab9 */ /* 0x000fe20000000a00 */
[----:B------:R-:W-:Y:S01]  /*19c90*/  ULDC UR4, c[0x0][0x150] ;  /* 0x0000540000047ab9 */ /* 0x000fe20000000800 */
[----:B------:R-:W-:Y:S01]  /*19ca0*/  ISETP.NE.U32.AND P0, PT, RZ, UR12, PT ;  /* 0x0000000cff007c0c */ /* 0x000fe2000bf05070 */
[----:B------:R-:W-:Y:S01]  /*19cb0*/  ULDC UR15, c[0x0][0x630] ;  /* 0x00018c00000f7ab9 */ /* 0x000fe20000000800 */
[C---:B------:R-:W-:Y:S01]  /*19cc0*/  R2UR UR16, R7.reuse ;  /* 0x00000000071072ca */ /* 0x040fe200000e0000 */
[----:B------:R-:W-:Y:S01]  /*19cd0*/  ULDC UR19, c[0x0][0x154] ;  /* 0x0000550000137ab9 */ /* 0x000fe20000000800 */
[----:B------:R-:W-:Y:S01]  /*19ce0*/  ISETP.NE.AND.EX P0, PT, RZ, UR13, PT, P0 ;  /* 0x0000000dff007c0c */ /* 0x000fe2000bf05300 */
[----:B------:R-:W2:Y:S01]  /*19cf0*/  S2UR UR18, SR_CTAID.Y ;  /* 0x00000000001279c3 */ /* 0x000ea20000002600 */
[----:B------:R-:W-:Y:S02]  /*19d00*/  R2UR UR17, R6 ;  /* 0x00000000061172ca */ /* 0x000fe400000e0000 */
[----:B------:R-:W-:-:S02]  /*19d10*/  R2UR UR10, R7 ;  /* 0x00000000070a72ca */ /* 0x000fc400000e0000 */
[----:B------:R-:W-:Y:S02]  /*19d20*/  R2UR UR11, R6 ;  /* 0x00000000060b72ca */ /* 0x000fe400000e0000 */
[----:B0-----:R-:W-:-:S05]  /*19d30*/  I2FP.F32.U32 R0, UR6 ;  /* 0x0000000600007c45 */ /* 0x001fca0008201000 */
[----:B------:R-:W-:-:S04]  /*19d40*/  FMUL R0, R0, UR4 ;  /* 0x0000000400007c20 */ /* 0x000fc80008400000 */
[----:B------:R0:W4:Y:S01]  /*19d50*/  F2I.U32.TRUNC.NTZ R3, R0 ;  /* 0x0000000000037305 */ /* 0x000122000020f000 */
[----:B--2---:R-:W-:Y:S05]  /*19d60*/  @!P0 BRA `(.L_x_544) ;  /* 0x0000000000308947 */ /* 0x004fea0003800000 */
        /* <DEDUP_REMOVED lines=12> */
.L_x_544:
[----:B------:R-:W-:Y:S01]  /*19e30*/  USHF.R.U64 UR43, UR10, UR15, UR11 ;  /* 0x0000000f0a2b7299 */ /* 0x000fe2000800120b */
[----:B0-----:R-:W-:Y:S01]  /*19e40*/  I2FP.F32.U32 R0, UR18 ;  /* 0x0000001200007c45 */ /* 0x001fe20008201000 */
[----:B------:R-:W-:Y:S02]  /*19e50*/  USHF.R.U32.HI UR4, URZ, UR15, UR11 ;  /* 0x0000000f3f047299 */ /* 0x000fe4000801160b */
[----:B------:R-:W-:Y:S02]  /*19e60*/  UIADD3 UR10, UP0, URZ, -UR43, URZ ;  /* 0x8000002b3f0a7290 */ /* 0x000fe4000ff1e03f */
[----:B------:R-:W-:Y:S01]  /*19e70*/  FMUL R0, R0, UR19 ;  /* 0x0000001300007c20 */ /* 0x000fe20008400000 */
[----:B------:R-:W-:Y:S01]  /*19e80*/  ULDC.64 UR12, c[0x0][0x620] ;  /* 0x00018800000c7ab9 */ /* 0x000fe20000000a00 */
[----:B------:R-:W-:Y:S01]  /*19e90*/  UIADD3.X UR4, URZ, ~UR4, URZ, UP0, !UPT ;  /* 0x800000043f047290 */ /* 0x000fe200087fe43f */
[----:B------:R-:W-:Y:S01]  /*19ea0*/  UMOV UR8, UR16 ;  /* 0x0000001000087c82 */ /* 0x000fe20008000000 */
[----:B------:R-:W-:-:S02]  /*19eb0*/  UMOV UR9, UR17 ;  /* 0x0000001100097c82 */ /* 0x000fc40008000000 */
[----:B------:R-:W-:Y:S01]  /*19ec0*/  UIMAD UR4, UR4, UR12, URZ ;  /* 0x0000000c040472a4 */ /* 0x000fe2000f8e023f */
[----:B------:R-:W0:Y:S01]  /*19ed0*/  F2I.U32.TRUNC.NTZ R0, R0 ;  /* 0x0000000000007305 */ /* 0x000e22000020f000 */
[----:B------:R-:W-:Y:S01]  /*19ee0*/  UIMAD.WIDE.U32 UR8, UR10, UR12, UR8 ;  /* 0x0000000c0a0872a5 */ /* 0x000fe2000f8e0008 */
[----:B----4-:R-:W-:Y:S01]  /*19ef0*/  R2UR UR12, R3 ;  /* 0x00000000030c72ca */ /* 0x010fe200000e0000 */
[----:B------:R-:W-:Y:S01]  /*19f00*/  UIMAD UR10, UR10, UR13, UR4 ;  /* 0x0000000d0a0a72a4 */ /* 0x000fe2000f8e0204 */
[----:B------:R-:W-:Y:S01]  /*19f10*/  ULDC UR11, c[0x0][0x618] ;  /* 0x00018600000b7ab9 */ /* 0x000fe20000000800 */
[----:B------:R-:W-:Y:S02]  /*19f20*/  ULDC UR21, c[0x0][0x658] ;  /* 0x0001960000157ab9 */ /* 0x000fe40000000800 */
[----:B------:R-:W-:Y:S01]  /*19f30*/  UIADD3 UR9, UR9, UR10, URZ ;  /* 0x0000000a09097290 */ /* 0x000fe2000fffe03f */
[----:B------:R-:W-:Y:S01]  /*19f40*/  UMOV UR15, 0xffffffff ;  /* 0xffffffff000f7882 */ /* 0x000fe20000000000 */
[----:B------:R-:W-:Y:S01]  /*19f50*/  ULDC.64 UR4, c[0x0][0x640] ;  /* 0x0001900000047ab9 */ /* 0x000fe20000000a00 */
[----:B------:R-:W-:Y:S01]  /*19f60*/  USHF.L.U32 UR15, UR15, UR21, URZ ;  /* 0x000000150f0f7299 */ /* 0x000fe2000800063f */
[----:B------:R-:W-:Y:S01]  /*19f70*/  ISETP.NE.U32.AND P0, PT, RZ, UR4, PT ;  /* 0x00000004ff007c0c */ /* 0x000fe2000bf05070 */
[----:B------:R-:W-:-:S02]  /*19f80*/  USHF.R.U64 UR16, UR8, UR11, UR9 ;  /* 0x0000000b08107299 */ /* 0x000fc40008001209 */
[----:B------:R-:W-:Y:S01]  /*19f90*/  USHF.R.U32.HI UR8, URZ, UR11, UR9 ;  /* 0x0000000b3f087299 */ /* 0x000fe20008011609 */
[----:B0-----:R-:W-:Y:S01]  /*19fa0*/  R2UR UR14, R0 ;  /* 0x00000000000e72ca */ /* 0x001fe200000e0000 */
[----:B------:R-:W-:Y:S01]  /*19fb0*/  ULDC UR17, c[0x0][0x608] ;  /* 0x0001820000117ab9 */ /* 0x000fe20000000800 */
[----:B------:R-:W-:Y:S01]  /*19fc0*/  ULOP3.LUT UR41, URZ, UR15, URZ, 0x33, !UPT ;  /* 0x0000000f3f297292 */ /* 0x000fe2000f8e333f */
[----:B------:R-:W-:Y:S01]  /*19fd0*/  ISETP.NE.AND.EX P0, PT, RZ, UR5, PT, P0 ;  /* 0x00000005ff007c0c */ /* 0x000fe2000bf05300 */
[----:B------:R-:W-:Y:S02]  /*19fe0*/  USHF.R.U64 UR15, UR16, UR17, UR8 ;  /* 0x00000011100f7299 */ /* 0x000fe40008001208 */
[----:B------:R-:W-:Y:S02]  /*19ff0*/  USHF.R.U32.HI UR8, URZ, UR17, UR8 ;  /* 0x000000113f087299 */ /* 0x000fe40008011608 */
[----:B------:R-:W-:Y:S02]  /*1a000*/  UIADD3 UR12, -UR12, URZ, URZ ;  /* 0x0000003f0c0c7290 */ /* 0x000fe4000fffe13f */
[----:B------:R-:W-:Y:S01]  /*1a010*/  USHF.R.U64 UR17, UR15, UR21, UR8 ;  /* 0x000000150f117299 */ /* 0x000fe20008001208 */
[----:B------:R-:W-:Y:S01]  /*1a020*/  UMOV UR19, 0x1 ;  /* 0x0000000100137882 */ /* 0x000fe20000000000 */
[----:B------:R-:W-:Y:S01]  /*1a030*/  ULDC UR13, c[0x0][0x144] ;  /* 0x00005100000d7ab9 */ /* 0x000fe20000000800 */
[----:B------:R-:W-:Y:S01]  /*1a040*/  ULDC UR7, c[0x0][0x600] ;  /* 0x0001800000077ab9 */ /* 0x000fe20000000800 */
[----:B------:R-:W-:-:S02]  /*1a050*/  USHF.L.U32 UR24, UR19, UR21, URZ ;  /* 0x0000001513187299 */ /* 0x000fc4000800063f */
[----:B------:R-:W-:Y:S02]  /*1a060*/  USHF.R.U32.HI UR8, URZ, UR21, UR8 ;  /* 0x000000153f087299 */ /* 0x000fe40008011608 */
[----:B------:R-:W-:Y:S02]  /*1a070*/  UIMAD UR21, UR13, UR12, UR6 ;  /* 0x0000000c0d1572a4 */ /* 0x000fe4000f8e0206 */
[----:B------:R-:W-:Y:S02]  /*1a080*/  UIADD3 UR20, UR7, -0x1, URZ ;  /* 0xffffffff07147890 */ /* 0x000fe4000fffe03f */
[----:B------:R-:W-:Y:S01]  /*1a090*/  UIADD3 UR19, -UR14, URZ, URZ ;  /* 0x0000003f0e137290 */ /* 0x000fe2000fffe13f */
[----:B------:R-:W-:Y:S01]  /*1a0a0*/  ULDC UR25, c[0x0][0x148] ;  /* 0x0000520000197ab9 */ /* 0x000fe20000000800 */
[----:B------:R-:W-:Y:S01]  /*1a0b0*/  ULDC UR22, c[0x0][0x648] ;  /* 0x0001920000167ab9 */ /* 0x000fe20000000800 */
[----:B------:R-:W-:Y:S01]  /*1a0c0*/  ULDC UR23, c[0x0][0x638] ;  /* 0x00018e0000177ab9 */ /* 0x000fe20000000800 */
        /* <DEDUP_REMOVED lines=14> */
.L_x_545:
[----:B------:R-:W-:Y:S01]  /*1a1b0*/  UISETP.NE.AND UP0, UPT, UR45, URZ, UPT ;  /* 0x0000003f2d00728c */ /* 0x000fe2000bf05270 */
[----:B------:R-:W-:Y:S01]  /*1a1c0*/  MOV R0, 0x1 ;  /* 0x0000000100007802 */ /* 0x000fe20000000f00 */
[----:B------:R-:W-:Y:S02]  /*1a1d0*/  USHF.R.U64 UR4, UR6, UR22, UR8 ;  /* 0x0000001606047299 */ /* 0x000fe40008001208 */
[----:B------:R-:W-:Y:S02]  /*1a1e0*/  ULOP3.LUT UR41, UR15, UR41, URZ, 0xc0, !UPT ;  /* 0x000000290f297292 */ /* 0x000fe4000f8ec03f */
[----:B------:R-:W-:Y:S02]  /*1a1f0*/  UIADD3 UR5, -UR4, URZ, URZ ;  /* 0x0000003f04057290 */ /* 0x000fe4000fffe13f */
[----:B------:R-:W-:Y:S02]  /*1a200*/  UIMAD UR41, UR24, UR4, UR41 ;  /* 0x00000004182972a4 */ /* 0x000fe4000f8e0229 */
[----:B------:R-:W-:-:S02]  /*1a210*/  ULOP3.LUT UR16, UR16, UR20, URZ, 0xc0, !UPT ;  /* 0x0000001410107292 */ /* 0x000fc4000f8ec03f */
[----:B------:R-:W-:Y:S02]  /*1a220*/  @UP0 UIMAD UR21, UR25, UR19, UR18 ;  /* 0x00000013191502a4 */ /* 0x000fe4000f8e0212 */
[----:B------:R-:W-:-:S03]  /*1a230*/  UIMAD UR4, UR5, UR23, UR17 ;  /* 0x00000017050472a4 */ /* 0x000fc6000f8e0211 */
[----:B------:R-:W-:Y:S01]  /*1a240*/  ULDC UR5, c[0x0][0x610] ;  /* 0x0001840000057ab9 */ /* 0x000fe20000000800 */
[----:B------:R-:W-:Y:S02]  /*1a250*/  UIMAD UR4, UR4, UR7, UR16 ;  /* 0x00000007040472a4 */ /* 0x000fe4000f8e0210 */
[----:B------:R-:W-:-:S04]  /*1a260*/  UIMAD UR41, UR41, UR5, UR21 ;  /* 0x00000005292972a4 */ /* 0x000fc8000f8e0215 */
[----:B------:R-:W-:Y:S02]  /*1a270*/  USEL UR42, UR4, UR41, !UP0 ;  /* 0x00000029042a7287 */ /* 0x000fe4000c000000 */
[----:B------:R-:W-:-:S12]  /*1a280*/  USEL UR41, UR41, UR4, !UP0 ;  /* 0x0000000429297287 */ /* 0x000fd8000c000000 */
.L_x_543:
[----:B------:R-:W-:-:S13]  /*1a290*/  LOP3.LUT P0, RZ, R0, 0xff, RZ, 0xc0, !PT ;  /* 0x000000ff00ff7812 */ /* 0x000fda000780c0ff */
[----:B------:R-:W-:Y:S05]  /*1a2a0*/  @P0 BRA `(.L_x_546) ;  /* 0xfffffe7000380947 */ /* 0x000fea000383ffff */
[----:B------:R-:W-:Y:S05]  /*1a2b0*/  EXIT ;  /* 0x000000000000794d */ /* 0x000fea0003800000 */
.L_x_7:
[----:B------:R-:W2:Y:S01]  /*1a2c0*/  LDL R5, [R1+0x204] ;  /* 0x0002040001057983 */ /* 0x000ea20000100800 */
[----:B------:R-:W-:-:S03]  /*1a2d0*/  ULDC.64 UR4, c[0x0][0x650] ;  /* 0x0001940000047ab9 */ /* 0x000fc60000000a00 */
[----:B------:R-:W3:Y:S01]  /*1a2e0*/  LDL R4, [R1+0x200] ;  /* 0x0002000001047983 */ /* 0x000ee20000100800 */
[----:B------:R-:W-:Y:S01]  /*1a2f0*/  PRMT R0, RZ, 0x7610, R0 ;  /* 0x00007610ff007816 */ /* 0x000fe20000000000 */
[----:B------:R-:W-:Y:S01]  /*1a300*/  IMAD.MOV.U32 R2, RZ, RZ, -0x1 ;  /* 0xffffffffff027424 */ /* 0x000fe200078e00ff */
[----:B------:R-:W-:Y:S01]  /*1a310*/  MOV R10, 0xffffffff ;  /* 0xffffffff000a7802 */ /* 0x000fe20000000f00 */
[----:B------:R-:W-:Y:S01]  /*1a320*/  IMAD.MOV.U32 R3, RZ, RZ, -0x1 ;  /* 0xffffffffff037424 */ /* 0x000fe200078e00ff */
[----:B--2---:R-:W-:-:S04]  /*1a330*/  ISETP.GE.U32.AND P0, PT, R5, UR4, PT ;  /* 0x0000000405007c0c */ /* 0x004fc8000bf06070 */
[----:B---3--:R-:W-:-:S13]  /*1a340*/  ISETP.GE.U32.AND.EX P0, PT, R4, UR5, PT, P0 ;  /* 0x0000000504007c0c */ /* 0x008fda000bf06100 */
        /* <DEDUP_REMOVED lines=21> */
.L_x_548:
[----:B------:R-:W-:Y:S01]  /*1a4a0*/  USHF.R.U64 UR4, UR14, UR19, UR15 ;  /* 0x000000130e047299 */ /* 0x000fe2000800120f */
[----:B------:R-:W-:Y:S01]  /*1a4b0*/  R2UR UR7, R4 ;  /* 0x00000000040772ca */ /* 0x000fe200000e0000 */
[----:B------:R-:W-:Y:S02]  /*1a4c0*/  USHF.R.U32.HI UR5, URZ, UR19, UR15 ;  /* 0x000000133f057299 */ /* 0x000fe4000801160f */
[----:B------:R-:W-:Y:S01]  /*1a4d0*/  UIADD3 UR13, UP0, URZ, -UR4, URZ ;  /* 0x800000043f0d7290 */ /* 0x000fe2000ff1e03f */
[----:B------:R-:W-:Y:S01]  /*1a4e0*/  ULDC.64 UR14, c[0x0][0x620] ;  /* 0x00018800000e7ab9 */ /* 0x000fe20000000a00 */
[----:B------:R-:W-:Y:S02]  /*1a4f0*/  UMOV UR6, UR20 ;  /* 0x0000001400067c82 */ /* 0x000fe40008000000 */
[----:B------:R-:W-:Y:S02]  /*1a500*/  UIADD3.X UR5, URZ, ~UR5, URZ, UP0, !UPT ;  /* 0x800000053f057290 */ /* 0x000fe400087fe43f */
[----:B------:R-:W-:-:S02]  /*1a510*/  UISETP.NE.AND UP1, UPT, UR45, URZ, UPT ;  /* 0x0000003f2d00728c */ /* 0x000fc4000bf25270 */
[----:B------:R-:W-:Y:S02]  /*1a520*/  UIMAD UR5, UR5, UR14, URZ ;  /* 0x0000000e050572a4 */ /* 0x000fe4000f8e023f */
[----:B------:R-:W-:Y:S02]  /*1a530*/  UIMAD.WIDE.U32 UR6, UR13, UR14, UR6 ;  /* 0x0000000e0d0672a5 */ /* 0x000fe4000f8e0006 */
[----:B------:R-:W-:Y:S01]  /*1a540*/  UIMAD UR5, UR13, UR15, UR5 ;  /* 0x0000000f0d0572a4 */ /* 0x000fe2000f8e0205 */
[----:B------:R-:W-:Y:S02]  /*1a550*/  ULDC UR14, c[0x0][0x608] ;  /* 0x00018200000e7ab9 */ /* 0x000fe40000000800 */
[----:B------:R-:W-:Y:S01]  /*1a560*/  ULDC UR13, c[0x0][0x618] ;  /* 0x00018600000d7ab9 */ /* 0x000fe20000000800 */
[----:B------:R-:W-:Y:S01]  /*1a570*/  UIADD3 UR5, UR7, UR5, URZ ;  /* 0x0000000507057290 */ /* 0x000fe2000fffe03f */
[----:B------:R-:W-:Y:S01]  /*1a580*/  ULDC UR22, c[0x0][0x658] ;  /* 0x0001960000167ab9 */ /* 0x000fe20000000800 */
[----:B------:R-:W-:-:S02]  /*1a590*/  @UP1 UIMAD UR8, UR11, UR12, UR10 ;  /* 0x0000000c0b0812a4 */ /* 0x000fc4000f8e020a */
[----:B------:R-:W-:Y:S02]  /*1a5a0*/  USHF.R.U64 UR17, UR6, UR13, UR5 ;  /* 0x0000000d06117299 */ /* 0x000fe40008001205 */
[----:B------:R-:W-:Y:S01]  /*1a5b0*/  USHF.R.U32.HI UR5, URZ, UR13, UR5 ;  /* 0x0000000d3f057299 */ /* 0x000fe20008011605 */
[----:B------:R-:W-:Y:S01]  /*1a5c0*/  ULDC.64 UR6, c[0x0][0x640] ;  /* 0x0001900000067ab9 */ /* 0x000fe20000000a00 */
[----:B------:R-:W-:Y:S01]  /*1a5d0*/  UMOV UR10, 0xffffffff ;  /* 0xffffffff000a7882 */ /* 0x000fe20000000000 */
[----:B------:R-:W-:Y:S01]  /*1a5e0*/  ISETP.NE.U32.AND P0, PT, RZ, UR6, PT ;  /* 0x00000006ff007c0c */ /* 0x000fe2000bf05070 */
[----:B------:R-:W-:Y:S02]  /*1a5f0*/  USHF.R.U64 UR18, UR17, UR14, UR5 ;  /* 0x0000000e11127299 */ /* 0x000fe40008001205 */
[----:B------:R-:W-:Y:S01]  /*1a600*/  USHF.R.U32.HI UR5, URZ, UR14, UR5 ;  /* 0x0000000e3f057299 */ /* 0x000fe20008011605 */
[----:B------:R-:W-:Y:S01]  /*1a610*/  ISETP.NE.AND.EX P0, PT, RZ, UR7, PT, P0 ;  /* 0x00000007ff007c0c */ /* 0x000fe2000bf05300 */
[----:B------:R-:W-:-:S02]  /*1a620*/  USHF.L.U32 UR11, UR10, UR22, URZ ;  /* 0x000000160a0b7299 */ /* 0x000fc4000800063f */
[----:B------:R-:W-:Y:S01]  /*1a630*/  USHF.R.U64 UR19, UR18, UR22, UR5 ;  /* 0x0000001612137299 */ /* 0x000fe20008001205 */
[----:B------:R-:W-:Y:S01]  /*1a640*/  ULDC UR20, c[0x0][0x600] ;  /* 0x0001800000147ab9 */ /* 0x000fe20000000800 */
[----:B------:R-:W-:Y:S02]  /*1a650*/  USHF.R.U32.HI UR10, URZ, UR22, UR5 ;  /* 0x000000163f0a7299 */ /* 0x000fe40008011605 */
[----:B------:R-:W-:Y:S02]  /*1a660*/  UIADD3 UR21, UR20, -0x1, URZ ;  /* 0xffffffff14157890 */ /* 0x000fe4000fffe03f */
[----:B------:R-:W-:Y:S01]  /*1a670*/  ULOP3.LUT UR26, URZ, UR11, URZ, 0x33, !UPT ;  /* 0x0000000b3f1a7292 */ /* 0x000fe2000f8e333f */
        /* <DEDUP_REMOVED lines=17> */
.L_x_549:
[----:B------:R-:W-:Y:S01]  /*1a790*/  USHF.R.U64 UR6, UR5, UR23, UR10 ;  /* 0x0000001705067299 */ /* 0x000fe2000800120a */
[----:B------:R-:W-:Y:S01]  /*1a7a0*/  IMAD.MOV.U32 R0, RZ, RZ, 0x1 ;  /* 0x00000001ff007424 */ /* 0x000fe200078e00ff */
[----:B------:R-:W-:Y:S01]  /*1a7b0*/  USHF.L.U32 UR25, UR25, UR22, URZ ;  /* 0x0000001619197299 */ /* 0x000fe2000800063f */
[----:B------:R-:W-:Y:S01]  /*1a7c0*/  IMAD.U32 R10, RZ, RZ, UR4 ;  /* 0x00000004ff0a7e24 */ /* 0x000fe2000f8e00ff */
[----:B------:R-:W-:Y:S02]  /*1a7d0*/  ULOP3.LUT UR5, UR18, UR26, URZ, 0xc0, !UPT ;  /* 0x0000001a12057292 */ /* 0x000fe4000f8ec03f */
[----:B------:R-:W-:Y:S02]  /*1a7e0*/  UIADD3 UR7, -UR6, URZ, URZ ;  /* 0x0000003f06077290 */ /* 0x000fe4000fffe13f */
[----:B------:R-:W-:Y:S02]  /*1a7f0*/  UIMAD UR6, UR25, UR6, UR5 ;  /* 0x00000006190672a4 */ /* 0x000fe4000f8e0205 */
[----:B------:R-:W-:-:S02]  /*1a800*/  ULOP3.LUT UR17, UR17, UR21, URZ, 0xc0, !UPT ;  /* 0x0000001511117292 */ /* 0x000fc4000f8ec03f */
[----:B------:R-:W-:Y:S02]  /*1a810*/  UIMAD UR5, UR7, UR24, UR19 ;  /* 0x00000018070572a4 */ /* 0x000fe4000f8e0213 */
[----:B------:R-:W-:Y:S01]  /*1a820*/  UISETP.NE.AND UP0, UPT, UR45, URZ, UPT ;  /* 0x0000003f2d00728c */ /* 0x000fe2000bf05270 */
[----:B------:R-:W-:Y:S01]  /*1a830*/  ULDC UR7, c[0x0][0x610] ;  /* 0x0001840000077ab9 */ /* 0x000fe20000000800 */
[----:B------:R-:W-:Y:S02]  /*1a840*/  UIMAD UR5, UR5, UR20, UR17 ;  /* 0x00000014050572a4 */ /* 0x000fe4000f8e0211 */
[----:B------:R-:W-:-:S04]  /*1a850*/  UIMAD UR8, UR6, UR7, UR8 ;  /* 0x00000007060872a4 */ /* 0x000fc8000f8e0208 */
[----:B------:R-:W-:Y:S02]  /*1a860*/  USEL UR6, UR5, UR8, !UP0 ;  /* 0x0000000805067287 */ /* 0x000fe4000c000000 */
[----:B------:R-:W-:-:S04]  /*1a870*/  USEL UR8, UR8, UR5, !UP0 ;  /* 0x0000000508087287 */ /* 0x000fc8000c000000 */
[----:B------:R-:W-:Y:S02]  /*1a880*/  MOV R3, UR6 ;  /* 0x0000000600037c02 */ /* 0x000fe40008000f00 */
[----:B------:R-:W-:-:S07]  /*1a890*/  IMAD.U32 R2, RZ, RZ, UR8 ;  /* 0x00000008ff027e24 */ /* 0x000fce000f8e00ff */
.L_x_547:
[----:B------:R-:W-:-:S08]  /*1a8a0*/  NOP ;  /* 0x0000000000007918 */ /* 0x000fd00000000000 */
[----:B0-----:R-:W0:-:S00]  /*1a8b0*/  USETMAXREG.DEALLOC.CTAPOOL 0x18 ;  /* 0x00000018000079c8 */ /* 0x001e0000080e0500 */
[----:B------:R-:W-:-:S13]  /*1a8c0*/  ISETP.NE.AND P0, PT, RZ, UR9, PT ;  /* 0x00000009ff007c0c */ /* 0x000fda000bf05270 */
[----:B------:R-:W-:Y:S05]  /*1a8d0*/  @P0 EXIT ;  /* 0x000000000000094d */ /* 0x000fea0003800000 */
[----:B0-----:R-:W-:Y:S01]  /*1a8e0*/  LOP3.LUT P0, RZ, R0, 0xff, RZ, 0xc0, !PT ;  /* 0x000000ff00ff7812 */ /* 0x001fe2000780c0ff */
[----:B------:R-:W-:Y:S01]  /*1a8f0*/  IMAD.MOV.U32 R0, RZ, RZ, 0x1 ;  /* 0x00000001ff007424 */ /* 0x000fe200078e00ff */
[----:B------:R-:W-:-:S11]  /*1a900*/  MOV R6, RZ ;  /* 0x000000ff00067202 */ /* 0x000fd60000000f00 */
[----:B------:R-:W-:Y:S05]  /*1a910*/  @!P0 BRA `(.L_x_550) ;  /* 0x0000000c00748947 */ /* 0x000fea0003800000 */
[----:B------:R-:W0:Y:S01]  /*1a920*/  S2R R9, SR_CgaCtaId ;  /* 0x0000000000097919 */ /* 0x000e220000008800 */
[----:B------:R-:W-:Y:S01]  /*1a930*/  ULDC UR4, c[0x0][0x28c] ;  /* 0x0000a30000047ab9 */ /* 0x000fe20000000800 */
[----:B------:R-:W-:Y:S01]  /*1a940*/  ULDC UR8, c[0x0][0x658] ;  /* 0x0001960000087ab9 */ /* 0x000fe20000000800 */
[----:B------:R-:W-:Y:S01]  /*1a950*/  UIADD3 UR9, UR4, 0x3f, URZ ;  /* 0x0000003f04097890 */ /* 0x000fe2000fffe03f */
[----:B------:R-:W-:Y:S01]  /*1a960*/  BSSY B0, `(.L_x_550) ;  /* 0x00000d8000007945 */ /* 0x000fe20003800000 */
[----:B------:R-:W-:Y:S01]  /*1a970*/  UMOV UR7, 0xffffffff ;  /* 0xffffffff00077882 */ /* 0x000fe20000000000 */
[----:B------:R-:W-:Y:S01]  /*1a980*/  ULDC UR6, c[0x0][0xc] ;  /* 0x0000030000067ab9 */ /* 0x000fe20000000800 */
[----:B------:R-:W-:Y:S01]  /*1a990*/  USHF.R.S32.HI UR10, URZ, 0x1f, UR9 ;  /* 0x0000001f3f0a7899 */ /* 0x000fe20008011409 */
[----:B------:R-:W-:Y:S01]  /*1a9a0*/  IMAD.MOV.U32 R8, RZ, RZ, 0x1 ;  /* 0x00000001ff087424 */ /* 0x000fe200078e00ff */
[----:B------:R-:W-:Y:S01]  /*1a9b0*/  USHF.L.U32 UR11, UR7, UR8, URZ ;  /* 0x00000008070b7299 */ /* 0x000fe2000800063f */
[----:B------:R-:W-:Y:S01]  /*1a9c0*/  IMAD.MOV.U32 R0, RZ, RZ, 0x1 ;  /* 0x00000001ff007424 */ /* 0x000fe200078e00ff */
[----:B------:R-:W-:Y:S01]  /*1a9d0*/  ULDC UR5, c[0x0][0x600] ;  /* 0x0001800000057ab9 */ /* 0x000fe20000000800 */
[----:B------:R-:W-:Y:S01]  /*1a9e0*/  ULDC UR7, c[0x0][0x10] ;  /* 0x0000040000077ab9 */ /* 0x000fe20000000800 */
[----:B------:R-:W-:Y:S01]  /*1a9f0*/  UMOV UR12, 0x1 ;  /* 0x00000001000c7882 */ /* 0x000fe20000000000 */
[----:B------:R-:W-:Y:S01]  /*1aa00*/  UIADD3 UR4, UR5, -0x1, URZ ;  /* 0xffffffff05047890 */ /* 0x000fe2000fffe03f */
[----:B------:R-:W-:Y:S01]  /*1aa10*/  IMAD.MOV.U32 R6, RZ, RZ, RZ ;  /* 0x000000ffff067224 */ /* 0x000fe200078e00ff */
[----:B------:R-:W-:-:S02]  /*1aa20*/  UIMAD.WIDE.U32 UR6, UR6, UR7, URZ ;  /* 0x00000007060672a5 */ /* 0x000fc4000f8e003f */
[----:B------:R-:W-:Y:S02]  /*1aa30*/  ULEA.HI UR10, UR10, UR9, URZ, 0x6 ;  /* 0x000000090a0a7291 */ /* 0x000fe4000f8f303f */
[----:B------:R-:W-:Y:S02]  /*1aa40*/  USHF.L.U32 UR5, UR12, UR8, URZ ;  /* 0x000000080c057299 */ /* 0x000fe4000800063f */
[----:B------:R-:W-:Y:S01]  /*1aa50*/  USHF.R.S32.HI UR18, URZ, 0x6, UR10 ;  /* 0x000000063f127899 */ /* 0x000fe2000801140a */
[----:B------:R-:W-:Y:S01]  /*1aa60*/  ULDC UR8, c[0x0][0x14] ;  /* 0x0000050000087ab9 */ /* 0x000fe20000000800 */
[----:B------:R-:W-:Y:S02]  /*1aa70*/  ULOP3.LUT UR21, UR40, 0x2, URZ, 0xfc, !UPT ;  /* 0x0000000228157892 */ /* 0x000fe4000f8efc3f */
[----:B------:R-:W-:Y:S02]  /*1aa80*/  UIMAD.WIDE.U32 UR22, UR6, UR8, URZ ;  /* 0x00000008061672a5 */ /* 0x000fe4000f8e003f */
[----:B------:R-:W-:-:S02]  /*1aa90*/  UIMAD UR13, UR7, UR8, URZ ;  /* 0x00000008070d72a4 */ /* 0x000fc4000f8e023f */
[----:B------:R-:W-:Y:S01]  /*1aaa0*/  ULOP3.LUT UR19, URZ, UR11, URZ, 0x33, !UPT ;  /* 0x0000000b3f137292 */ /* 0x000fe2000f8e333f */
[C---:B0-----:R-:W-:Y:S01]  /*1aab0*/  IMAD.SHL.U32 R16, R9.reuse, 0x20, RZ ;  /* 0x0000002009107824 */ /* 0x041fe200078e00ff */
[----:B------:R-:W-:Y:S01]  /*1aac0*/  SHF.L.U32 R9, R9, 0xb, RZ ;  /* 0x0000000b09097819 */ /* 0x000fe200000006ff */
[----:B------:R-:W-:Y:S02]  /*1aad0*/  UIADD3 UR13, UR23, UR13, URZ ;  /* 0x0000000d170d7290 */ /* 0x000fe4000fffe03f */
[----:B------:R-:W-:Y:S01]  /*1aae0*/  UIADD3 UR26, UR18, 0x1, URZ ;  /* 0x00000001121a7890 */ /* 0x000fe2000fffe03f */
[----:B------:R-:W-:Y:S01]  /*1aaf0*/  LOP3.LUT R16, R16, 0xe0, RZ, 0xc0, !PT ;  /* 0x000000e010107812 */ /* 0x000fe200078ec0ff */
[----:B------:R-:W-:Y:S01]  /*1ab00*/  ULDC.64 UR24, c[0x0][0x198] ;  /* 0x0000660000187ab9 */ /* 0x000fe20000000a00 */
[----:B------:R-:W-:-:S09]  /*1ab10*/  LOP3.LUT R9, R9, 0x3800, RZ, 0xc0, !PT ;  /* 0x0000380009097812 */ /* 0x000fd200078ec0ff */
.L_x_561:
[----:B------:R-:W-:-:S03]  /*1ab20*/  UMOV UR6, 0xffffffff ;  /* 0xffffffff00067882 */ /* 0x000fc60000000000 */
[----:B------:R-:W-:Y:S05]  /*1ab30*/  BRA.DIV UR6, `(.L_x_551) ;  /* 0x0000000e06b47947 */ /* 0x000fea000b800000 */
[----:B------:R-:W-:-:S13]  /*1ab40*/  ELECT P6, URZ, PT ;  /* 0x00000000003f782f */ /* 0x000fda00038c0000 */
.L_x_571:
[----:B------:R-:W0:Y:S01]  /*1ab50*/  LDC R4, c[0x0][0x28c] ;  /* 0x0000a300ff047b82 */ /* 0x000e220000000800 */
[----:B------:R-:W-:Y:S01]  /*1ab60*/  BSSY B1, `(.L_x_552) ;  /* 0x000003a000017945 */ /* 0x000fe20003800000 */
[----:B0-----:R-:W-:-:S13]  /*1ab70*/  ISETP.LT.OR P6, PT, R4, 0x1, !P6 ;  /* 0x000000010400780c */ /* 0x001fda00077c1670 */
[----:B------:R-:W-:Y:S05]  /*1ab80*/  @P6 BRA `(.L_x_553) ;  /* 0x0000000000dc6947 */ /* 0x000fea0003800000 */
[----:B------:R-:W-:Y:S01]  /*1ab90*/  SHF.L.U32 R2, R2, 0x8, RZ ;  /* 0x0000000802027819 */ /* 0x000fe200000006ff */
[----:B------:R-:W-:Y:S01]  /*1aba0*/  IMAD R3, R3, 0x100, R16 ;  /* 0x0000010003037824 */ /* 0x000fe200078e0210 */
[----:B------:R-:W-:Y:S01]  /*1abb0*/  MOV R13, UR26 ;  /* 0x0000001a000d7c02 */ /* 0x000fe20008000f00 */
[----:B------:R-:W-:Y:S02]  /*1abc0*/  IMAD.MOV.U32 R11, RZ, RZ, RZ ;  /* 0x000000ffff0b7224 */ /* 0x000fe400078e00ff */
[----:B------:R-:W-:Y:S02]  /*1abd0*/  IMAD.MOV.U32 R4, RZ, RZ, R0 ;  /* 0x000000ffff047224 */ /* 0x000fe400078e0000 */
[----:B------:R-:W-:-:S07]  /*1abe0*/  IMAD.MOV.U32 R12, RZ, RZ, R6 ;  /* 0x000000ffff0c7224 */ /* 0x000fce00078e0006 */
.L_x_556:
[----:B------:R-:W0:Y:S01]  /*1abf0*/  S2R R14, SR_CgaCtaId ;  /* 0x00000000000e7919 */ /* 0x000e220000008800 */
[----:B------:R-:W-:Y:S01]  /*1ac00*/  MOV R5, 0x400 ;  /* 0x0000040000057802 */ /* 0x000fe20000000f00 */
[----:B------:R-:W1:Y:S03]  /*1ac10*/  S2R R7, SR_TID.X ;  /* 0x0000000000077919 */ /* 0x000e660000002100 */
[----:B0-----:R-:W-:Y:S02]  /*1ac20*/  LEA R15, R14, R5, 0x18 ;  /* 0x000000050e0f7211 */ /* 0x001fe400078ec0ff */
[----:B------:R-:W-:Y:S02]  /*1ac30*/  SHF.L.U32 R14, R4, 0x1f, RZ ;  /* 0x0000001f040e7819 */ /* 0x000fe400000006ff */
[----:B------:R-:W-:Y:S02]  /*1ac40*/  LEA R5, R12, R15, 0x3 ;  /* 0x0000000f0c057211 */ /* 0x000fe400078e18ff */
[----:B-1----:R-:W-:-:S02]  /*1ac50*/  LOP3.LUT P1, RZ, R7, 0x7f, RZ, 0xc0, !PT ;  /* 0x0000007f07ff7812 */ /* 0x002fc4000782c0ff */
[----:B------:R-:W0:Y:S02]  /*1ac60*/  SYNCS.PHASECHK.TRANS64.TRYWAIT P0, [R5+URZ+0x18], R14 ;  /* 0x0000180e050075a7 */ /* 0x000e24000800017f */
[----:B0-----:R-:W-:Y:S09]  /*1ac70*/  @!P0 BRA `(.L_x_554) ;  /* 0x0000000c00848947 */ /* 0x001ff20003800000 */
.L_x_572:
[----:B0-----:R-:W0:Y:S01]  /*1ac80*/  @!P1 LDC R14, c[0x0][0x500] ;  /* 0x00014000ff0e9b82 */ /* 0x001e220000000800 */
[----:B------:R-:W-:-:S04]  /*1ac90*/  UPRMT UR6, UR21, 0x9910, URZ ;  /* 0x0000991015067896 */ /* 0x000fc8000800003f */
[----:B------:R-:W-:-:S06]  /*1aca0*/  UISETP.NE.AND UP0, UPT, UR6, 0x2, UPT ;  /* 0x000000020600788c */ /* 0x000fcc000bf05270 */
[----:B------:R-:W-:Y:S01]  /*1acb0*/  PLOP3.LUT P0, PT, PT, PT, UP0, 0x80, 0x0 ;  /* 0x000000000000781c */ /* 0x000fe20003f0f008 */
[----:B0-----:R0:W-:-:S12]  /*1acc0*/  @!P1 SYNCS.ARRIVE.TRANS64 RZ, [R5+URZ], R14 ;  /* 0x0000000e05ff99a7 */ /* 0x0011d8000800003f */
[----:B------:R-:W-:Y:S05]  /*1acd0*/  @P0 BRA `(.L_x_555) ;  /* 0x0000000000040947 */ /* 0x000fea0003800000 */
[----:B------:R-:W-:Y:S01]  /*1ace0*/  BPT.TRAP 0x1 ;  /* 0x000000040000795c */ /* 0x000fe20000300000 */
.L_x_555:
[----:B------:R-:W-:Y:S01]  /*1acf0*/  IMAD R7, R12, 0x8000, R15 ;  /* 0x000080000c077824 */ /* 0x000fe200078e020f */
[----:B------:R-:W-:Y:S01]  /*1ad00*/  R2UR UR9, R5 ;  /* 0x00000000050972ca */ /* 0x000fe200000e0000 */
[----:B------:R-:W-:Y:S01]  /*1ad10*/  VIADD R13, R13, 0xffffffff ;  /* 0xffffffff0d0d7836 */ /* 0x000fe20000000000 */
[----:B------:R-:W-:Y:S01]  /*1ad20*/  UIADD3 UR6, UP0, UR24, 0xf0, URZ ;  /* 0x000000f018067890 */ /* 0x000fe2000ff1e03f */
[----:B------:R-:W-:Y:S01]  /*1ad30*/  R2UR UR11, R2 ;  /* 0x00000000020b72ca */ /* 0x000fe200000e0000 */
[----:B------:R-:W-:Y:S01]  /*1ad40*/  UIADD3 UR28, UP1, UR24, 0x1f0, URZ ;  /* 0x000001f0181c7890 */ /* 0x000fe2000ff3e03f */
[----:B------:R-:W-:Y:S01]  /*1ad50*/  R2UR UR7, R7 ;  /* 0x00000000070772ca */ /* 0x000fe200000e0000 */
[C---:B------:R-:W-:Y:S01]  /*1ad60*/  IMAD R7, R12.reuse, 0x4000, R9 ;  /* 0x000040000c077824 */ /* 0x040fe200078e0209 */
[----:B------:R-:W-:Y:S01]  /*1ad70*/  R2UR UR10, R11 ;  /* 0x000000000b0a72ca */ /* 0x000fe200000e0000 */
[----:B------:R-:W-:Y:S01]  /*1ad80*/  VIADD R12, R12, 0x1 ;  /* 0x000000010c0c7836 */ /* 0x000fe20000000000 */
[----:B------:R-:W-:Y:S01]  /*1ad90*/  R2UR UR12, R10 ;  /* 0x000000000a0c72ca */ /* 0x000fe200000e0000 */
[----:B------:R-:W-:Y:S01]  /*1ada0*/  UIADD3.X UR29, URZ, UR25, URZ, UP1, !UPT ;  /* 0x000000193f1d7290 */ /* 0x000fe20008ffe43f */
[----:B------:R-:W-:Y:S01]  /*1adb0*/  LEA R7, R7, R15, 0x1 ;  /* 0x0000000f07077211 */ /* 0x000fe200078e08ff */
[----:B------:R-:W-:Y:S01]  /*1adc0*/  UMOV UR14, 0x0 ;  /* 0x00000000000e7882 */ /* 0x000fe20000000000 */
[----:B------:R-:W-:Y:S01]  /*1add0*/  R2UR UR20, R3 ;  /* 0x00000000031472ca */ /* 0x000fe200000e0000 */
[----:B------:R-:W-:Y:S01]  /*1ade0*/  UMOV UR15, 0x10000000 ;  /* 0x10000000000f7882 */ /* 0x000fe20000000000 */
[----:B------:R-:W-:Y:S01]  /*1adf0*/  R2UR UR8, R7 ;  /* 0x00000000070872ca */ /* 0x000fe200000e0000 */
[----:B------:R-:W-:Y:S01]  /*1ae00*/  UMOV UR27, 0xff0000 ;  /* 0x00ff0000001b7882 */ /* 0x000fe20000000000 */
[----:B------:R-:W-:Y:S01]  /*1ae10*/  ISETP.GT.AND P1, PT, R13, 0x1, PT ;  /* 0x000000010d00780c */ /* 0x000fe20003f24270 */
[----:B------:R-:W-:Y:S01]  /*1ae20*/  UIADD3 UR16, UR7, 0x100, URZ ;  /* 0x0000010007107890 */ /* 0x000fe2000fffe03f */
[----:B------:R-:W-:Y:S01]  /*1ae30*/  ISETP.NE.AND P0, PT, R12, 0x3, PT ;  /* 0x000000030c00780c */ /* 0x000fe20003f05270 */
[----:B------:R-:W-:Y:S01]  /*1ae40*/  UIADD3.X UR7, URZ, UR25, URZ, UP0, !UPT ;  /* 0x000000193f077290 */ /* 0x000fe200087fe43f */
[----:B------:R-:W-:-:S02]  /*1ae50*/  IADD3 R11, R11, 0x40, RZ ;  /* 0x000000400b0b7810 */ /* 0x000fc40007ffe0ff */
[----:B0-----:R-:W-:Y:S02]  /*1ae60*/  SEL R5, RZ, 0x1, P0 ;  /* 0x00000001ff057807 */ /* 0x001fe40000000000 */
[----:B------:R-:W-:Y:S02]  /*1ae70*/  SEL R12, R12, RZ, P0 ;  /* 0x000000ff0c0c7207 */ /* 0x000fe40000000000 */
[----:B------:R-:W-:Y:S01]  /*1ae80*/  LOP3.LUT R4, R4, R5, RZ, 0x3c, !PT ;  /* 0x0000000504047212 */ /* 0x000fe200078e3cff */
[----:B------:R-:W-:-:S03]  /*1ae90*/  UIADD3 UR17, UR8, 0x18100, URZ ;  /* 0x0001810008117890 */ /* 0x000fc6000fffe03f */
[----:B------:R-:W-:Y:S02]  /*1aea0*/  UMOV UR8, UR16 ;  /* 0x0000001000087c82 */ /* 0x000fe40008000000 */
[----:B------:R0:W-:Y:S02]  /*1aeb0*/  UTMALDG.3D [UR8], [UR6], desc[UR14] ;  /* 0x00000e08060075b4 */ /* 0x0001e40008011000 */
[----:B0-----:R-:W-:Y:S01]  /*1aec0*/  UMOV UR8, UR17 ;  /* 0x0000001100087c82 */ /* 0x001fe20008000000 */
[----:B------:R-:W-:Y:S02]  /*1aed0*/  UMOV UR11, UR20 ;  /* 0x00000014000b7c82 */ /* 0x000fe40008000000 */
[----:B------:R0:W-:Y:S02]  /*1aee0*/  UTMALDG.3D.MULTICAST [UR8], [UR28], UR27, desc[UR14] ;  /* 0x00000e081c0073b4 */ /* 0x0001e4000801181b */
[----:B0-----:R-:W-:Y:S05]  /*1aef0*/  @P1 BRA `(.L_x_556) ;  /* 0xfffffffc003c1947 */ /* 0x001fea000383ffff */
.L_x_553:
[----:B------:R-:W-:Y:S05]  /*1af00*/  BSYNC B1 ;  /* 0x0000000000017941 */ /* 0x000fea0003800000 */
.L_x_552:
[----:B------:R-:W2:Y:S01]  /*1af10*/  LDL.LU R15, [R1+0x200] ;  /* 0x00020000010f7983 */ /* 0x000ea20000300800 */
[----:B------:R-:W-:Y:S01]  /*1af20*/  LOP3.LUT P0, RZ, R8, 0xff, RZ, 0xc0, !PT ;  /* 0x000000ff08ff7812 */ /* 0x000fe2000780c0ff */
[----:B------:R-:W-:Y:S01]  /*1af30*/  VIADD R6, R6, UR18 ;  /* 0x0000001206067c36 */ /* 0x000fe20008000000 */
[----:B------:R-:W-:Y:S01]  /*1af40*/  ULDC.64 UR6, c[0x0][0x650] ;  /* 0x0001940000067ab9 */ /* 0x000fe20000000a00 */
[----:B------:R-:W3:Y:S01]  /*1af50*/  LDL.LU R14, [R1+0x204] ;  /* 0x00020400010e7983 */ /* 0x000ee20000300800 */
[----:B------:R-:W-:Y:S01]  /*1af60*/  UISETP.GE.U32.AND UP0, UPT, UR18, 0x3, UPT ;  /* 0x000000031200788c */ /* 0x000fe2000bf06070 */
[----:B------:R-:W-:Y:S01]  /*1af70*/  BSSY B1, `(.L_x_557) ;  /* 0x0000074000017945 */ /* 0x000fe20003800000 */
[----:B------:R-:W-:Y:S01]  /*1af80*/  IMAD.MOV.U32 R10, RZ, RZ, -0x1 ;  /* 0xffffffffff0a7424 */ /* 0x000fe200078e00ff */
[----:B------:R-:W-:Y:S02]  /*1af90*/  PRMT R4, RZ, 0x7610, R4 ;  /* 0x00007610ff047816 */ /* 0x000fe40000000004 */
[----:B------:R-:W-:-:S02]  /*1afa0*/  PRMT R8, RZ, 0x7610, R8 ;  /* 0x00007610ff087816 */ /* 0x000fc40000000008 */
[----:B------:R-:W-:Y:S02]  /*1afb0*/  PLOP3.LUT P1, PT, PT, PT, UP0, 0x80, 0x0 ;  /* 0x000000000000781c */ /* 0x000fe40003f2f008 */
[----:B------:R-:W0:Y:S01]  /*1afc0*/  @P0 S2R R3, SR_CgaCtaId ;  /* 0x0000000000030919 */ /* 0x000e220000008800 */
[----:B------:R-:W-:-:S04]  /*1afd0*/  @P0 MOV R2, 0x400 ;  /* 0x0000040000020802 */ /* 0x000fc80000000f00 */
[----:B0-----:R-:W-:-:S04]  /*1afe0*/  @P0 LEA R2, R3, R2, 0x18 ;  /* 0x0000000203020211 */ /* 0x001fc800078ec0ff */
[----:B------:R0:W-:Y:S01]  /*1aff0*/  @P0 SYNCS.ARRIVE.TRANS64.A1T0 RZ, [R2+URZ+0x48], RZ ;  /* 0x000048ff02ff09a7 */ /* 0x0001e2000810003f */
[----:B------:R-:W-:Y:S01]  /*1b000*/  ISETP.GT.U32.AND P0, PT, R6, 0x2, PT ;  /* 0x000000020600780c */ /* 0x000fe20003f04070 */
[----:B0-----:R-:W-:-:S05]  /*1b010*/  IMAD.U32 R2, RZ, RZ, UR18 ;  /* 0x00000012ff027e24 */ /* 0x001fca000f8e00ff */
[----:B------:R-:W-:Y:S01]  /*1b020*/  ISETP.LT.U32.AND P0, PT, R2, 0x3, P0 ;  /* 0x000000030200780c */ /* 0x000fe20000701070 */
[----:B------:R-:W-:Y:S01]  /*1b030*/  IMAD.WIDE.U32 R2, R6, -0x55555555, RZ ;  /* 0xaaaaaaab06027825 */ /* 0x000fe200078e00ff */
[----:B------:R-:W-:-:S04]  /*1b040*/  MOV R2, 0xffffffff ;  /* 0xffffffff00027802 */ /* 0x000fc80000000f00 */
[----:B------:R-:W-:Y:S02]  /*1b050*/  SHF.R.U32.HI R5, RZ, 0x1, R3 ;  /* 0x00000001ff057819 */ /* 0x000fe40000011603 */
[----:B------:R-:W-:-:S03]  /*1b060*/  SEL R3, RZ, 0x1, !P0 ;  /* 0x00000001ff037807 */ /* 0x000fc60004000000 */
[----:B------:R-:W-:Y:S01]  /*1b070*/  IMAD R6, R5, -0x3, R6 ;  /* 0xfffffffd05067824 */ /* 0x000fe200078e0206 */
[----:B------:R-:W-:Y:S01]  /*1b080*/  LOP3.LUT R0, R0, R3, RZ, 0x3c, !PT ;  /* 0x0000000300007212 */ /* 0x000fe200078e3cff */
[----:B------:R-:W-:-:S03]  /*1b090*/  IMAD.MOV.U32 R3, RZ, RZ, -0x1 ;  /* 0xffffffffff037424 */ /* 0x000fc600078e00ff */
[----:B------:R-:W-:Y:S02]  /*1b0a0*/  @P1 LOP3.LUT R0, R0, 0x1, R5, 0x78, !PT ;  /* 0x0000000100001812 */ /* 0x000fe400078e7805 */
[----:B---3--:R-:W-:-:S04]  /*1b0b0*/  IADD3 R14, P0, R14, UR22, RZ ;  /* 0x000000160e0e7c10 */ /* 0x008fc8000ff1e0ff */
[----:B--2---:R-:W-:Y:S01]  /*1b0c0*/  IADD3.X R15, R15, UR13, RZ, P0, !PT ;  /* 0x0000000d0f0f7c10 */ /* 0x004fe200087fe4ff */
[----:B------:R0:W-:Y:S01]  /*1b0d0*/  STL [R1+0x204], R14 ;  /* 0x0002040e01007387 */ /* 0x0001e20000100800 */
[----:B------:R-:W-:-:S03]  /*1b0e0*/  ISETP.GE.U32.AND P0, PT, R14, UR6, PT ;  /* 0x000000060e007c0c */ /* 0x000fc6000bf06070 */
[----:B------:R0:W-:Y:S01]  /*1b0f0*/  STL [R1+0x200], R15 ;  /* 0x0002000f01007387 */ /* 0x0001e20000100800 */
[----:B------:R-:W-:-:S13]  /*1b100*/  ISETP.GE.U32.AND.EX P0, PT, R15, UR7, PT, P0 ;  /* 0x000000070f007c0c */ /* 0x000fda000bf06100 */
[----:B0-----:R-:W-:Y:S05]  /*1b110*/  @P0 BRA `(.L_x_558) ;  /* 0x0000000400640947 */ /* 0x001fea0003800000 */
[----:B------:R-:W0:Y:S01]  /*1b120*/  S2R R7, SR_CTAID.X ;  /* 0x0000000000077919 */ /* 0x000e220000002500 */
[----:B------:R-:W-:Y:S01]  /*1b130*/  ULDC UR6, c[0x0][0x150] ;  /* 0x0000540000067ab9 */ /* 0x000fe20000000800 */
[----:B------:R-:W1:Y:S01]  /*1b140*/  LDC R4, c[0x0][0x144] ;  /* 0x00005100ff047b82 */ /* 0x000e620000000800 */
[----:B------:R-:W-:Y:S01]  /*1b150*/  UISETP.NE.AND UP0, UPT, UR45, URZ, UPT ;  /* 0x0000003f2d00728c */ /* 0x000fe2000bf05270 */
[----:B------:R-:W2:Y:S01]  /*1b160*/  S2R R5, SR_CTAID.Y ;  /* 0x0000000000057919 */ /* 0x000ea20000002600 */
[----:B------:R-:W-:-:S04]  /*1b170*/  ULDC UR9, c[0x0][0x630] ;  /* 0x00018c0000097ab9 */ /* 0x000fc80000000800 */
[----:B------:R-:W-:Y:S01]  /*1b180*/  PLOP3.LUT P0, PT, PT, PT, UP0, 0x80, 0x0 ;  /* 0x000000000000781c */ /* 0x000fe20003f0f008 */
[----:B------:R-:W3:Y:S01]  /*1b190*/  LDC R12, c[0x0][0x148] ;  /* 0x00005200ff0c7b82 */ /* 0x000ee20000000800 */
[----:B0-----:R-:W-:Y:S02]  /*1b1a0*/  I2FP.F32.U32 R2, R7 ;  /* 0x0000000700027245 */ /* 0x001fe40000201000 */
[----:B--2---:R-:W-:-:S03]  /*1b1b0*/  I2FP.F32.U32 R3, R5 ;  /* 0x0000000500037245 */ /* 0x004fc60000201000 */
[----:B------:R-:W-:Y:S01]  /*1b1c0*/  FMUL R2, R2, UR6 ;  /* 0x0000000602027c20 */ /* 0x000fe20008400000 */
[----:B------:R-:W-:Y:S02]  /*1b1d0*/  ULDC UR6, c[0x0][0x154] ;  /* 0x0000550000067ab9 */ /* 0x000fe40000000800 */
[----:B------:R-:W-:Y:S01]  /*1b1e0*/  FMUL R10, R3, UR6 ;  /* 0x00000006030a7c20 */ /* 0x000fe20008400000 */
[----:B------:R-:W-:Y:S02]  /*1b1f0*/  ULDC.64 UR6, c[0x0][0x628] ;  /* 0x00018a0000067ab9 */ /* 0x000fe40000000a00 */
[----:B------:R-:W0:Y:S08]  /*1b200*/  F2I.U32.TRUNC.NTZ R2, R2 ;  /* 0x0000000200027305 */ /* 0x000e30000020f000 */
[----:B------:R-:W2:Y:S01]  /*1b210*/  F2I.U32.TRUNC.NTZ R10, R10 ;  /* 0x0000000a000a7305 */ /* 0x000ea2000020f000 */
[----:B0-----:R-:W-:Y:S01]  /*1b220*/  IADD3 R3, -R2, RZ, RZ ;  /* 0x000000ff02037210 */ /* 0x001fe20007ffe1ff */
[----:B------:R-:W-:-:S04]  /*1b230*/  IMAD.MOV.U32 R2, RZ, RZ, R14 ;  /* 0x000000ffff027224 */ /* 0x000fc800078e000e */
[----:B-1----:R-:W-:Y:S02]  /*1b240*/  IMAD R7, R4, R3, R7 ;  /* 0x0000000304077224 */ /* 0x002fe400078e0207 */
[----:B--2---:R-:W-:-:S04]  /*1b250*/  IMAD.MOV R3, RZ, RZ, -R10 ;  /* 0x000000ffff037224 */ /* 0x004fc800078e0a0a */
[----:B---3--:R-:W-:Y:S01]  /*1b260*/  @P0 IMAD R7, R12, R3, R5 ;  /* 0x000000030c070224 */ /* 0x008fe200078e0205 */
[----:B------:R-:W-:Y:S02]  /*1b270*/  ISETP.NE.U32.AND P0, PT, RZ, UR6, PT ;  /* 0x00000006ff007c0c */ /* 0x000fe4000bf05070 */
[----:B------:R-:W-:Y:S02]  /*1b280*/  MOV R3, R15 ;  /* 0x0000000f00037202 */ /* 0x000fe40000000f00 */
[----:B------:R-:W-:-:S13]  /*1b290*/  ISETP.NE.AND.EX P0, PT, RZ, UR7, PT, P0 ;  /* 0x00000007ff007c0c */ /* 0x000fda000bf05300 */
[----:B------:R-:W-:Y:S05]  /*1b2a0*/  @!P0 BRA `(.L_x_559) ;  /* 0x0000000000288947 */ /* 0x000fea0003800000 */
[----:B------:R-:W-:Y:S02]  /*1b2b0*/  ULDC UR8, c[0x0][0x634] ;  /* 0x00018d0000087ab9 */ /* 0x000fe40000000800 */
[----:B------:R-:W-:-:S05]  /*1b2c0*/  IADD3 R3, P0, R14, UR8, RZ ;  /* 0x000000080e037c10 */ /* 0x000fca000ff1e0ff */
[----:B------:R-:W-:-:S04]  /*1b2d0*/  IMAD.X R11, RZ, RZ, R15, P0 ;  /* 0x000000ffff0b7224 */ /* 0x000fc800000e060f */
[----:B------:R-:W-:-:S04]  /*1b2e0*/  IMAD.WIDE.U32 R4, R11, UR6, RZ ;  /* 0x000000060b047c25 */ /* 0x000fc8000f8e00ff */
[----:B------:R-:W-:-:S04]  /*1b2f0*/  IMAD.WIDE.U32 R4, P0, R3, UR7, R4 ;  /* 0x0000000703047c25 */ /* 0x000fc8000f800004 */
[----:B------:R-:W-:Y:S01]  /*1b300*/  IMAD.WIDE.U32 R2, R3, UR6, RZ ;  /* 0x0000000603027c25 */ /* 0x000fe2000f8e00ff */
[----:B------:R-:W-:-:S04]  /*1b310*/  MOV R2, R5 ;  /* 0x0000000500027202 */ /* 0x000fc80000000f00 */
[----:B------:R-:W-:Y:S01]  /*1b320*/  IADD3 RZ, P1, R3, R4, RZ ;  /* 0x0000000403ff7210 */ /* 0x000fe20007f3e0ff */
[----:B------:R-:W-:-:S04]  /*1b330*/  IMAD.X R3, RZ, RZ, RZ, P0 ;  /* 0x000000ffff037224 */ /* 0x000fc800000e06ff */
[----:B------:R-:W-:-:S08]  /*1b340*/  IMAD.WIDE.U32.X R2, R11, UR7, R2, P1 ;  /* 0x000000070b027c25 */ /* 0x000fd000088e0402 */
.L_x_559:
[--C-:B------:R-:W-:Y:S01]  /*1b350*/  SHF.R.U64 R10, R2, UR9, R3.reuse ;  /* 0x00000009020a7c19 */ /* 0x100fe20008001203 */
[----:B------:R-:W-:Y:S01]  /*1b360*/  ULDC.64 UR6, c[0x0][0x620] ;  /* 0x0001880000067ab9 */ /* 0x000fe20000000a00 */
[----:B------:R-:W-:Y:S01]  /*1b370*/  SHF.R.U32.HI R2, RZ, UR9, R3 ;  /* 0x00000009ff027c19 */ /* 0x000fe20008011603 */
[----:B------:R-:W-:Y:S01]  /*1b380*/  ULDC.64 UR8, c[0x0][0x640] ;  /* 0x0001900000087ab9 */ /* 0x000fe20000000a00 */
[----:B------:R-:W-:Y:S02]  /*1b390*/  IADD3 R11, P0, RZ, -R10, RZ ;  /* 0x8000000aff0b7210 */ /* 0x000fe40007f1e0ff */
[----:B------:R-:W-:-:S03]  /*1b3a0*/  MOV R3, R15 ;  /* 0x0000000f00037202 */ /* 0x000fc60000000f00 */
[----:B------:R-:W-:Y:S01]  /*1b3b0*/  IMAD.X R2, RZ, RZ, ~R2, P0 ;  /* 0x000000ffff027224 */ /* 0x000fe200000e0e02 */
[----:B------:R-:W-:-:S03]  /*1b3c0*/  ISETP.NE.U32.AND P0, PT, RZ, UR8, PT ;  /* 0x00000008ff007c0c */ /* 0x000fc6000bf05070 */
[----:B------:R-:W-:Y:S01]  /*1b3d0*/  IMAD R2, R2, UR6, RZ ;  /* 0x0000000602027c24 */ /* 0x000fe2000f8e02ff */
[----:B------:R-:W-:-:S03]  /*1b3e0*/  ISETP.NE.AND.EX P0, PT, RZ, UR9, PT, P0 ;  /* 0x00000009ff007c0c */ /* 0x000fc6000bf05300 */
[----:B------:R-:W-:Y:S02]  /*1b3f0*/  IMAD R5, R11, UR7, R2 ;  /* 0x000000070b057c24 */ /* 0x000fe4000f8e0202 */
[----:B------:R-:W-:-:S04]  /*1b400*/  IMAD.MOV.U32 R2, RZ, RZ, R14 ;  /* 0x000000ffff027224 */ /* 0x000fc800078e000e */
[----:B------:R-:W-:Y:S01]  /*1b410*/  IMAD.WIDE.U32 R2, R11, UR6, R2 ;  /* 0x000000060b027c25 */ /* 0x000fe2000f8e0002 */
[----:B------:R-:W-:-:S03]  /*1b420*/  ULDC UR6, c[0x0][0x618] ;  /* 0x0001860000067ab9 */ /* 0x000fc60000000800 */
[----:B------:R-:W-:-:S05]  /*1b430*/  IMAD.IADD R3, R3, 0x1, R5 ;  /* 0x0000000103037824 */ /* 0x000fca00078e0205 */
[--C-:B------:R-:W-:Y:S02]  /*1b440*/  SHF.R.U64 R11, R2, UR6, R3.reuse ;  /* 0x00000006020b7c19 */ /* 0x100fe40008001203 */
[----:B------:R-:W-:Y:S01]  /*1b450*/  SHF.R.U32.HI R2, RZ, UR6, R3 ;  /* 0x00000006ff027c19 */ /* 0x000fe20008011603 */
[----:B------:R-:W-:-:S03]  /*1b460*/  ULDC UR6, c[0x0][0x608] ;  /* 0x0001820000067ab9 */ /* 0x000fc60000000800 */
[--C-:B------:R-:W-:Y:S02]  /*1b470*/  SHF.R.U64 R12, R11, UR6, R2.reuse ;  /* 0x000000060b0c7c19 */ /* 0x100fe40008001202 */
[----:B------:R-:W-:Y:S01]  /*1b480*/  SHF.R.U32.HI R3, RZ, UR6, R2 ;  /* 0x00000006ff037c19 */ /* 0x000fe20008011602 */
[----:B------:R-:W-:-:S03]  /*1b490*/  ULDC UR6, c[0x0][0x658] ;  /* 0x0001960000067ab9 */ /* 0x000fc60000000800 */
[--C-:B------:R-:W-:Y:S02]  /*1b4a0*/  SHF.R.U64 R13, R12, UR6, R3.reuse ;  /* 0x000000060c0d7c19 */ /* 0x100fe40008001203 */
[----:B------:R-:W-:-:S03]  /*1b4b0*/  SHF.R.U32.HI R14, RZ, UR6, R3 ;  /* 0x00000006ff0e7c19 */ /* 0x000fc60008011603 */
[----:B------:R-:W-:Y:S01]  /*1b4c0*/  IMAD.MOV.U32 R2, RZ, RZ, R13 ;  /* 0x000000ffff027224 */ /* 0x000fe200078e000d */
[----:B------:R-:W-:Y:S01]  /*1b4d0*/  MOV R3, R14 ;  /* 0x0000000e00037202 */ /* 0x000fe20000000f00 */
[----:B------:R-:W-:Y:S06]  /*1b4e0*/  @!P0 BRA `(.L_x_560) ;  /* 0x0000000000288947 */ /* 0x000fec0003800000 */
        /* <DEDUP_REMOVED lines=10> */
.L_x_560:
[----:B------:R-:W-:Y:S01]  /*1b590*/  ULDC UR6, c[0x0][0x648] ;  /* 0x0001920000067ab9 */ /* 0x000fe20000000800 */
[----:B------:R-:W-:Y:S01]  /*1b5a0*/  LOP3.LUT R12, R12, UR19, RZ, 0xc0, !PT ;  /* 0x000000130c0c7c12 */ /* 0x000fe2000f8ec0ff */
[----:B------:R-:W-:Y:S01]  /*1b5b0*/  UISETP.NE.AND UP0, UPT, UR45, URZ, UPT ;  /* 0x0000003f2d00728c */ /* 0x000fe2000bf05270 */
[----:B------:R-:W-:Y:S01]  /*1b5c0*/  SHF.R.U64 R3, R2, UR6, R3 ;  /* 0x0000000602037c19 */ /* 0x000fe20008001203 */
[----:B------:R-:W-:Y:S01]  /*1b5d0*/  ULDC UR6, c[0x0][0x638] ;  /* 0x00018e0000067ab9 */ /* 0x000fe20000000800 */
[----:B------:R-:W-:-:S03]  /*1b5e0*/  IMAD.MOV.U32 R4, RZ, RZ, 0x1 ;  /* 0x00000001ff047424 */ /* 0x000fc600078e00ff */
[----:B------:R-:W-:Y:S01]  /*1b5f0*/  IMAD.MOV R2, RZ, RZ, -R3 ;  /* 0x000000ffff027224 */ /* 0x000fe200078e0a03 */
[----:B------:R-:W-:Y:S01]  /*1b600*/  PLOP3.LUT P0, PT, PT, PT, UP0, 0x40, 0x0 ;  /* 0x000000000000781c */ /* 0x000fe20003f0e808 */
[----:B------:R-:W-:Y:S01]  /*1b610*/  IMAD R12, R3, UR5, R12 ;  /* 0x00000005030c7c24 */ /* 0x000fe2000f8e020c */
[----:B------:R-:W-:Y:S01]  /*1b620*/  PLOP3.LUT P1, PT, PT, PT, UP0, 0x40, 0x0 ;  /* 0x000000000000781c */ /* 0x000fe20003f2e808 */
[----:B------:R-:W-:Y:S01]  /*1b630*/  IMAD R13, R2, UR6, R13 ;  /* 0x00000006020d7c24 */ /* 0x000fe2000f8e020d */
[----:B------:R-:W-:Y:S01]  /*1b640*/  ULDC UR6, c[0x0][0x610] ;  /* 0x0001840000067ab9 */ /* 0x000fe20000000800 */
[----:B------:R-:W-:Y:S01]  /*1b650*/  LOP3.LUT R2, R11, UR4, RZ, 0xc0, !PT ;  /* 0x000000040b027c12 */ /* 0x000fe2000f8ec0ff */
[----:B------:R-:W-:Y:S01]  /*1b660*/  IMAD R7, R12, UR6, R7 ;  /* 0x000000060c077c24 */ /* 0x000fe2000f8e0207 */
[----:B------:R-:W-:-:S03]  /*1b670*/  ULDC UR6, c[0x0][0x600] ;  /* 0x0001800000067ab9 */ /* 0x000fc60000000800 */
[----:B------:R-:W-:-:S05]  /*1b680*/  IMAD R2, R13, UR6, R2 ;  /* 0x000000060d027c24 */ /* 0x000fca000f8e0202 */
[----:B------:R-:W-:Y:S02]  /*1b690*/  SEL R3, R2, R7, P0 ;  /* 0x0000000702037207 */ /* 0x000fe40000000000 */
[----:B------:R-:W-:-:S07]  /*1b6a0*/  SEL R2, R7, R2, P1 ;  /* 0x0000000207027207 */ /* 0x000fce0000800000 */
.L_x_558:
[----:B------:R-:W-:Y:S05]  /*1b6b0*/  BSYNC B1 ;  /* 0x0000000000017941 */ /* 0x000fea0003800000 */
.L_x_557:
[----:B------:R-:W-:-:S13]  /*1b6c0*/  LOP3.LUT P0, RZ, R4, 0xff, RZ, 0xc0, !PT ;  /* 0x000000ff04ff7812 */ /* 0x000fda000780c0ff */
[----:B------:R-:W-:Y:S05]  /*1b6d0*/  @P0 BRA `(.L_x_561) ;  /* 0xfffffff400100947 */ /* 0x000fea000383ffff */
[----:B------:R-:W-:Y:S05]  /*1b6e0*/  BSYNC B0 ;  /* 0x0000000000007941 */ /* 0x000fea0003800000 */
.L_x_550:
[----:B------:R-:W-:-:S03]  /*1b6f0*/  UMOV UR6, 0xffffffff ;  /* 0xffffffff00067882 */ /* 0x000fc60000000000 */
[----:B------:R-:W-:Y:S05]  /*1b700*/  BRA.DIV UR6, `(.L_x_562) ;  /* 0x0000000206f47947 */ /* 0x000fea000b800000 */
[----:B------:R-:W-:-:S13]  /*1b710*/  ELECT P6, URZ, PT ;  /* 0x00000000003f782f */ /* 0x000fda00038c0000 */
.L_x_575:
[----:B------:R-:W-:Y:S04]  /*1b720*/  BSSY B0, `(.L_x_563) ;  /* 0x0000023000007945 */ /* 0x000fe80003800000 */
[----:B------:R-:W-:Y:S05]  /*1b730*/  @!P6 BRA `(.L_x_564) ;  /* 0x000000000084e947 */ /* 0x000fea0003800000 */
[----:B------:R-:W-:-:S04]  /*1b740*/  ULOP3.LUT UR6, UR40, 0x2, URZ, 0xfc, !UPT ;  /* 0x0000000228067892 */ /* 0x000fc8000f8efc3f */
[----:B------:R-:W-:-:S06]  /*1b750*/  UISETP.NE.AND UP0, UPT, UR6, 0x3, UPT ;  /* 0x000000030600788c */ /* 0x000fcc000bf05270 */
[----:B------:R-:W-:-:S13]  /*1b760*/  PLOP3.LUT P0, PT, PT, PT, UP0, 0x80, 0x0 ;  /* 0x000000000000781c */ /* 0x000fda0003f0f008 */
[----:B------:R-:W-:Y:S05]  /*1b770*/  @!P0 BRA `(.L_x_565) ;  /* 0x0000000000048947 */ /* 0x000fea0003800000 */
[----:B------:R-:W-:Y:S01]  /*1b780*/  BPT.TRAP 0x1 ;  /* 0x000000040000795c */ /* 0x000fe20000300000 */
.L_x_565:
[----:B------:R-:W0:Y:S01]  /*1b790*/  S2R R3, SR_CgaCtaId ;  /* 0x0000000000037919 */ /* 0x000e220000008800 */
[----:B------:R-:W-:-:S04]  /*1b7a0*/  MOV R2, 0x400 ;  /* 0x0000040000027802 */ /* 0x000fc80000000f00 */
[----:B0-----:R-:W-:Y:S02]  /*1b7b0*/  LEA R3, R3, R2, 0x18 ;  /* 0x0000000203037211 */ /* 0x001fe400078ec0ff */
[----:B------:R-:W-:Y:S02]  /*1b7c0*/  SHF.L.U32 R2, R0, 0x1f, RZ ;  /* 0x0000001f00027819 */ /* 0x000fe400000006ff */
[----:B------:R-:W-:-:S05]  /*1b7d0*/  IADD3 R3, R3, 0x18, RZ ;  /* 0x0000001803037810 */ /* 0x000fca0007ffe0ff */
[----:B------:R-:W-:-:S04]  /*1b7e0*/  IMAD R5, R6, 0x8, R3 ;  /* 0x0000000806057824 */ /* 0x000fc800078e0203 */
[----:B------:R-:W0:Y:S02]  /*1b7f0*/  SYNCS.PHASECHK.TRANS64.TRYWAIT P0, [R5+URZ], R2 ;  /* 0x00000002050075a7 */ /* 0x000e24000800017f */
[----:B0-----:R-:W-:Y:S05]  /*1b800*/  @!P0 BRA `(.L_x_566) ;  /* 0x0000000000d48947 */ /* 0x001fea0003800000 */
.L_x_576:
[----:B------:R-:W-:-:S05]  /*1b810*/  VIADD R6, R6, 0x1 ;  /* 0x0000000106067836 */ /* 0x000fca0000000000 */
[----:B------:R-:W-:-:S04]  /*1b820*/  ISETP.NE.AND P0, PT, R6, 0x3, PT ;  /* 0x000000030600780c */ /* 0x000fc80003f05270 */
[----:B0-----:R-:W-:Y:S02]  /*1b830*/  SEL R5, RZ, 0x1, P0 ;  /* 0x00000001ff057807 */ /* 0x001fe40000000000 */
[----:B------:R-:W-:Y:S02]  /*1b840*/  SEL R6, R6, RZ, P0 ;  /* 0x000000ff06067207 */ /* 0x000fe40000000000 */
[----:B------:R-:W-:Y:S02]  /*1b850*/  LOP3.LUT R5, R0, R5, RZ, 0x3c, !PT ;  /* 0x0000000500057212 */ /* 0x000fe400078e3cff */
[----:B------:R-:W-:Y:S02]  /*1b860*/  LEA R7, R6, R3, 0x3 ;  /* 0x0000000306077211 */ /* 0x000fe400078e18ff */
[----:B------:R-:W-:-:S04]  /*1b870*/  SHF.L.U32 R0, R5, 0x1f, RZ ;  /* 0x0000001f05007819 */ /* 0x000fc800000006ff */
[----:B------:R-:W0:Y:S02]  /*1b880*/  SYNCS.PHASECHK.TRANS64.TRYWAIT P0, [R7+URZ], R0 ;  /* 0x00000000070075a7 */ /* 0x000e24000800017f */
[----:B0-----:R-:W-:Y:S05]  /*1b890*/  @!P0 BRA `(.L_x_567) ;  /* 0x0000000000c48947 */ /* 0x001fea0003800000 */
.L_x_577:
[----:B0-----:R-:W-:-:S05]  /*1b8a0*/  VIADD R0, R6, 0x1 ;  /* 0x0000000106007836 */ /* 0x001fca0000000000 */
[----:B------:R-:W-:-:S04]  /*1b8b0*/  ISETP.NE.AND P0, PT, R0, 0x3, PT ;  /* 0x000000030000780c */ /* 0x000fc80003f05270 */
[----:B------:R-:W-:Y:S02]  /*1b8c0*/  SEL R2, RZ, 0x1, P0 ;  /* 0x00000001ff027807 */ /* 0x000fe40000000000 */
[----:B------:R-:W-:Y:S02]  /*1b8d0*/  SEL R0, R0, RZ, P0 ;  /* 0x000000ff00007207 */ /* 0x000fe40000000000 */
[----:B------:R-:W-:-:S03]  /*1b8e0*/  LOP3.LUT R2, R5, R2, RZ, 0x3c, !PT ;  /* 0x0000000205027212 */ /* 0x000fc600078e3cff */
[----:B------:R-:W-:Y:S01]  /*1b8f0*/  IMAD R3, R0, 0x8, R3 ;  /* 0x0000000800037824 */ /* 0x000fe200078e0203 */
[----:B------:R-:W-:-:S07]  /*1b900*/  SHF.L.U32 R0, R2, 0x1f, RZ ;  /* 0x0000001f02007819 */ /* 0x000fce00000006ff */
.L_x_568:
[----:B0-----:R0:W1:Y:S02]  /*1b910*/  SYNCS.PHASECHK.TRANS64.TRYWAIT P0, [R3+URZ], R0 ;  /* 0x00000000030075a7 */ /* 0x001064000800017f */
[----:B-1----:R-:W-:Y:S05]  /*1b920*/  @!P0 NANOSLEEP.SYNCS 0x989680 ;  /* 0x009896800000895d */ /* 0x002fea0003900000 */
[----:B------:R-:W1:Y:S02]  /*1b930*/  @!P0 SYNCS.PHASECHK.TRANS64 P0, [R3+URZ], R0 ;  /* 0x00000000030085a7 */ /* 0x000e64000800007f */
[----:B-1----:R-:W-:Y:S05]  /*1b940*/  @!P0 BRA `(.L_x_568) ;  /* 0xfffffffc00f08947 */ /* 0x002fea000383ffff */
.L_x_564:
[----:B------:R-:W-:Y:S05]  /*1b950*/  BSYNC B0 ;  /* 0x0000000000007941 */ /* 0x000fea0003800000 */
.L_x_563:
[----:B------:R-:W-:Y:S05]  /*1b960*/  EXIT ;  /* 0x000000000000794d */ /* 0x000fea0003800000 */
.L_x_21:
[----:B-1----:R1:W2:Y:S02]  /*1b970*/  SYNCS.PHASECHK.TRANS64.TRYWAIT P1, [R4+URZ], R3 ;  /* 0x00000003040075a7 */ /* 0x0022a4000802017f */
[----:B--2---:R-:W-:Y:S05]  /*1b980*/  @!P1 NANOSLEEP.SYNCS 0x989680 ;  /* 0x009896800000995d */ /* 0x004fea0003900000 */
[----:B------:R-:W2:Y:S02]  /*1b990*/  @!P1 SYNCS.PHASECHK.TRANS64 P1, [R4+URZ], R3 ;  /* 0x00000003040095a7 */ /* 0x000ea4000802007f */
[----:B--2---:R-:W-:Y:S05]  /*1b9a0*/  @!P1 BRA `(.L_x_21) ;  /* 0xfffffffc00f09947 */ /* 0x004fea000383ffff */
[----:B------:R-:W-:Y:S05]  /*1b9b0*/  BRA `(.L_x_20) ;  /* 0xfffffe5c00487947 */ /* 0x000fea000383ffff */
.L_x_26:
[----:B-1----:R1:W2:Y:S02]  /*1b9c0*/  SYNCS.PHASECHK.TRANS64.TRYWAIT P1, [R4+URZ], R5 ;  /* 0x00000005040075a7 */ /* 0x0022a4000802017f */
[----:B--2---:R-:W-:Y:S05]  /*1b9d0*/  @!P1 NANOSLEEP.SYNCS 0x989680 ;  /* 0x009896800000995d */ /* 0x004fea0003900000 */
[----:B------:R-:W2:Y:S02]  /*1b9e0*/  @!P1 SYNCS.PHASECHK.TRANS64 P1, [R4+URZ], R5 ;  /* 0x00000005040095a7 */ /* 0x000ea4000802007f */
[----:B--2---:R-:W-:Y:S05]  /*1b9f0*/  @!P1 BRA `(.L_x_26) ;  /* 0xfffffffc00f09947 */ /* 0x004fea000383ffff */
[----:B------:R-:W-:Y:S05]  /*1ba00*/  BRA `(.L_x_25) ;  /* 0xfffffe9000d87947 */ /* 0x000fea000383ffff */
.L_x_551:
[----:B------:R-:W-:Y:S01]  /*1ba10*/  BSSY B1, `(.L_x_569) ;  /* 0x0000006000017945 */ /* 0x000fe20003800000 */
[----:B------:R-:W-:-:S07]  /*1ba20*/  MOV R15, 0xffffffff ;  /* 0xffffffff000f7802 */ /* 0x000fce0000000f00 */
[----:B------:R-:W-:Y:S05]  /*1ba30*/  WARPSYNC.COLLECTIVE R15, `(.L_x_570) ;  /* 0x000000000f0c7348 */ /* 0x000fea0003c00000 */
[----:B------:R-:W-:Y:S02]  /*1ba40*/  ELECT P6, UR62, PT ;  /* 0x00000000003e782f */ /* 0x000fe400038c0000 */
[----:B------:R-:W-:Y:S01]  /*1ba50*/  MOV R14, UR62 ;  /* 0x0000003e000e7c02 */ /* 0x000fe20008000f00 */
[----:B------:R-:W-:Y:S10]  /*1ba60*/  ENDCOLLECTIVE ;  /* 0x000000000000791b */ /* 0x000ff40003800000 */
.L_x_570:
[----:B------:R-:W-:Y:S05]  /*1ba70*/  BSYNC B1 ;  /* 0x0000000000017941 */ /* 0x000fea0003800000 */
.L_x_569:
[----:B------:R-:W-:Y:S05]  /*1ba80*/  BRA `(.L_x_571) ;  /* 0xfffffff000307947 */ /* 0x000fea000383ffff */
.L_x_554:
[----:B0-----:R0:W1:Y:S02]  /*1ba90*/  SYNCS.PHASECHK.TRANS64.TRYWAIT P0, [R5+URZ+0x18], R14 ;  /* 0x0000180e050075a7 */ /* 0x001064000800017f */
[----:B-1----:R-:W-:Y:S05]  /*1baa0*/  @!P0 NANOSLEEP.SYNCS 0x989680 ;  /* 0x009896800000895d */ /* 0x002fea0003900000 */
[----:B------:R-:W1:Y:S02]  /*1bab0*/  @!P0 SYNCS.PHASECHK.TRANS64 P0, [R5+URZ+0x18], R14 ;  /* 0x0000180e050085a7 */ /* 0x000e64000800007f */
[----:B-1----:R-:W-:Y:S05]  /*1bac0*/  @!P0 BRA `(.L_x_554) ;  /* 0xfffffffc00f08947 */ /* 0x002fea000383ffff */
[----:B------:R-:W-:Y:S05]  /*1bad0*/  BRA `(.L_x_572) ;  /* 0xfffffff000687947 */ /* 0x000fea000383ffff */
.L_x_562:
[----:B------:R-:W-:Y:S01]  /*1bae0*/  BSSY B0, `(.L_x_573) ;  /* 0x0000006000007945 */ /* 0x000fe20003800000 */
[----:B------:R-:W-:-:S07]  /*1baf0*/  IMAD.MOV.U32 R15, RZ, RZ, -0x1 ;  /* 0xffffffffff0f7424 */ /* 0x000fce00078e00ff */
[----:B------:R-:W-:Y:S05]  /*1bb00*/  WARPSYNC.COLLECTIVE R15, `(.L_x_574) ;  /* 0x000000000f0c7348 */ /* 0x000fea0003c00000 */
[----:B------:R-:W-:Y:S02]  /*1bb10*/  ELECT P6, UR62, PT ;  /* 0x00000000003e782f */ /* 0x000fe400038c0000 */
[----:B------:R-:W-:Y:S01]  /*1bb20*/  MOV R14, UR62 ;  /* 0x0000003e000e7c02 */ /* 0x000fe20008000f00 */
[----:B------:R-:W-:Y:S10]  /*1bb30*/  ENDCOLLECTIVE ;  /* 0x000000000000791b */ /* 0x000ff40003800000 */
.L_x_574:
[----:B------:R-:W-:Y:S05]  /*1bb40*/  BSYNC B0 ;  /* 0x0000000000007941 */ /* 0x000fea0003800000 */
.L_x_573:
[----:B------:R-:W-:Y:S05]  /*1bb50*/  BRA `(.L_x_575) ;  /* 0xfffffff800f07947 */ /* 0x000fea000383ffff */
.L_x_566:
[----:B0-----:R0:W1:Y:S02]  /*1bb60*/  SYNCS.PHASECHK.TRANS64.TRYWAIT P0, [R5+URZ], R2 ;  /* 0x00000002050075a7 */ /* 0x001064000800017f */
[----:B-1----:R-:W-:Y:S05]  /*1bb70*/  @!P0 NANOSLEEP.SYNCS 0x989680 ;  /* 0x009896800000895d */ /* 0x002fea0003900000 */
[----:B------:R-:W1:Y:S02]  /*1bb80*/  @!P0 SYNCS.PHASECHK.TRANS64 P0, [R5+URZ], R2 ;  /* 0x00000002050085a7 */ /* 0x000e64000800007f */
[----:B-1----:R-:W-:Y:S05]  /*1bb90*/  @!P0 BRA `(.L_x_566) ;  /* 0xfffffffc00f08947 */ /* 0x002fea000383ffff */
[----:B------:R-:W-:Y:S05]  /*1bba0*/  BRA `(.L_x_576) ;  /* 0xfffffffc00187947 */ /* 0x000fea000383ffff */
.L_x_567:
[----:B0-----:R0:W1:Y:S02]  /*1bbb0*/  SYNCS.PHASECHK.TRANS64.TRYWAIT P0, [R7+URZ], R0 ;  /* 0x00000000070075a7 */ /* 0x001064000800017f */
[----:B-1----:R-:W-:Y:S05]  /*1bbc0*/  @!P0 NANOSLEEP.SYNCS 0x989680 ;  /* 0x009896800000895d */ /* 0x002fea0003900000 */
[----:B------:R-:W1:Y:S02]  /*1bbd0*/  @!P0 SYNCS.PHASECHK.TRANS64 P0, [R7+URZ], R0 ;  /* 0x00000000070085a7 */ /* 0x000e64000800007f */
[----:B-1----:R-:W-:Y:S05]  /*1bbe0*/  @!P0 BRA `(.L_x_567) ;  /* 0xfffffffc00f08947 */ /* 0x002fea000383ffff */
[----:B------:R-:W-:Y:S05]  /*1bbf0*/  BRA `(.L_x_577) ;  /* 0xfffffffc00287947 */ /* 0x000fea000383ffff */
.L_x_578:
[----:B------:R-:W-:-:S00]  /*1bc00*/  BRA `(.L_x_578) ;  /* 0xfffffffc00fc7947 */ /* 0x000fc0000383ffff */
[----:B------:R-:W-:-:S00]  /*1bc10*/  NOP ;  /* 0x0000000000007918 */ /* 0x000fc00000000000 */
        /* <DEDUP_REMOVED lines=14> */
.L_x_579:


//--------------------- .nv.global.init           --------------------------
	.section	.nv.global.init,"aw",@progbits
.nv.global.init:
	.type		$str$22,@object
	.size		$str$22,($str$23 - $str$22)
$str$22:
        /*0000*/ 	.byte	0x6b, 0x5f, 0x74, 0x69, 0x6c, 0x65, 0x5f, 0x63, 0x6f, 0x75, 0x6e, 0x74, 0x20, 0x3e, 0x3d, 0x20
        /*0010*/ 	.byte	0x31, 0x00
	.type		$str$23,@object
	.size		$str$23,(__unnamed_1 - $str$23)
$str$23:
        /*0012*/ 	.byte	0x2f, 0x74, 0x6d, 0x70, 0x2f, 0x63, 0x75, 0x74, 0x6c, 0x61, 0x73, 0x73, 0x5f, 0x73, 0x77, 0x65
        /*0022*/ 	.byte	0x65, 0x70, 0x5f, 0x73, 0x72, 0x63, 0x2f, 0x69, 0x6e, 0x63, 0x6c, 0x75, 0x64, 0x65, 0x2f, 0x63
        /*0032*/ 	.byte	0x75, 0x74, 0x6c, 0x61, 0x73, 0x73, 0x2f, 0x67, 0x65, 0x6d, 0x6d, 0x2f, 0x63, 0x6f, 0x6c, 0x6c
        /*0042*/ 	.byte	0x65, 0x63, 0x74, 0x69, 0x76, 0x65, 0x2f, 0x73, 0x6d, 0x39, 0x30, 0x5f, 0x6d, 0x6d, 0x61, 0x5f
        /*0052*/ 	.byte	0x74, 0x6d, 0x61, 0x5f, 0x67, 0x6d, 0x6d, 0x61, 0x5f, 0x73, 0x73, 0x5f, 0x77, 0x61, 0x72, 0x70
        /*0062*/ 	.byte	0x73, 0x70, 0x65, 0x63, 0x69, 0x61, 0x6c, 0x69, 0x7a, 0x65, 0x64, 0x2e, 0x68, 0x70, 0x70, 0x00
	.type		__unnamed_1,@object
	.size		__unnamed_1,(.L_0 - __unnamed_1)
__unnamed_1:
        /* <DEDUP_REMOVED lines=181> */
        /*0bc2*/ 	.byte	0x65, 0x6e, 0x74, 0x69, 0x74, 0x79, 0x5d, 0x00
.L_0:


//--------------------- .nv.shared._ZN7cutlass13device_kernelINS_4gemm6kernel13GemmUniversalIN4cute5tupleIJiiiiEEENS1_10collective13CollectiveMmaINS1_34MainloopSm90TmaGmmaWarpSpecializedILi3ENS5_IJNS4_1CILi8EEENSA_ILi1EEESC_EEENS1_35KernelTmaWarpSpecializedCooperativeEEENS5_IJNSA_ILi256EEESG_NSA_ILi64EEEEEENS_6half_tENS5_IJlSC_lEEESJ_SK_NS4_8TiledMMAINS4_8MMA_AtomIJNS4_4SM904GMMA26MMA_64x256x16_F32F16F16_SSILNSO_5MajorE0ELSQ_0ELNSO_7ScaleInE1ELSR_1EEEEEENS4_6LayoutINS5_IJNSA_ILi2EEESC_SC_EEENS5_IJSC_NSA_ILi0EEESX_EEEEENS5_IJNS4_10UnderscoreES10_S10_EEEEENS4_13SM90_TMA_LOADENS4_14ComposedLayoutINS4_7SwizzleILi3ELi4ELi3EEENS4_18smem_ptr_flag_bitsILi16EEENSU_INS5_IJSB_SH_EEENS5_IJSH_SC_EEEEEEEvNS4_8identityENS4_23SM90_TMA_LOAD_MULTICASTES1C_vS1D_EENS_8epilogue10collective6detail29Sm90TmaWarpSpecializedAdapterINS1H_15DefaultEpilogueISJ_SK_SK_NS1G_6thread17LinearCombinationISJ_Li1EffLNS1L_9ScaleType4KindE0ELNS_15FloatRoundStyleE2ESJ_EENS1_15EpilogueDefaultEEEEEvvEEEEvNT_6ParamsE --------------------------
	.section	.nv.shared._ZN7cutlass13device_kernelINS_4gemm6kernel13GemmUniversalIN4cute5tupleIJiiiiEEENS1_10collective13CollectiveMmaINS1_34MainloopSm90TmaGmmaWarpSpecializedILi3ENS5_IJNS4_1CILi8EEENSA_ILi1EEESC_EEENS1_35KernelTmaWarpSpecializedCooperativeEEENS5_IJNSA_ILi256EEESG_NSA_ILi64EEEEEENS_6half_tENS5_IJlSC_lEEESJ_SK_NS4_8TiledMMAINS4_8MMA_AtomIJNS4_4SM904GMMA26MMA_64x256x16_F32F16F16_SSILNSO_5MajorE0ELSQ_0ELNSO_7ScaleInE1ELSR_1EEEEEENS4_6LayoutINS5_IJNSA_ILi2EEESC_SC_EEENS5_IJSC_NSA_ILi0EEESX_EEEEENS5_IJNS4_10UnderscoreES10_S10_EEEEENS4_13SM90_TMA_LOADENS4_14ComposedLayoutINS4_7SwizzleILi3ELi4ELi3EEENS4_18smem_ptr_flag_bitsILi16EEENSU_INS5_IJSB_SH_EEENS5_IJSH_SC_EEEEEEEvNS4_8identityENS4_23SM90_TMA_LOAD_MULTICASTES1C_vS1D_EENS_8epilogue10collective6detail29Sm90TmaWarpSpecializedAdapterINS1H_15DefaultEpilogueISJ_SK_SK_NS1G_6thread17LinearCombinationISJ_Li1EffLNS1L_9ScaleType4KindE0ELNS_15FloatRoundStyleE2ESJ_EENS1_15EpilogueDefaultEEEEEvvEEEEvNT_6ParamsE,"aw",@nobits
	.sectionflags	@""
	.align	16
	.zero		1024


//--------------------- .nv.shared.reserved.0     --------------------------
	.section	.nv.shared.reserved.0,"aw",@nobits
	.weak		__nv_reservedSMEM_offset_0_alias
	.size		__nv_reservedSMEM_offset_0_alias, 0, 0
	.other		__nv_reservedSMEM_offset_0_alias,@"STO_CUDA_RESERVED_SHARED STV_DEFAULT"
__nv_reservedSMEM_offset_0_alias:
	.zero		0


//--------------------- .nv.global                --------------------------
	.section	.nv.global,"aw",@nobits
.nv.global:
	.type		_ZN40_INTERNAL_b081e80e_4_k_cu_d0ddd09d_269974cute1_E,@object
	.size		_ZN40_INTERNAL_b081e80e_4_k_cu_d0ddd09d_269974cute1_E,(_ZN40_INTERNAL_b081e80e_4_k_cu_d0ddd09d_269974cuda3std3__45__cpo6cbeginE - _ZN40_INTERNAL_b081e80e_4_k_cu_d0ddd09d_269974cute1_E)
_ZN40_INTERNAL_b081e80e_4_k_cu_d0ddd09d_269974cute1_E:
	.zero		1
	.type		_ZN40_INTERNAL_b081e80e_4_k_cu_d0ddd09d_269974cuda3std3__45__cpo6cbeginE,@object
	.size		_ZN40_INTERNAL_b081e80e_4_k_cu_d0ddd09d_269974cuda3std3__45__cpo6cbeginE,(_ZN40_INTERNAL_b081e80e_4_k_cu_d0ddd09d_269974cuda3std3__48in_placeE - _ZN40_INTERNAL_b081e80e_4_k_cu_d0ddd09d_269974cuda3std3__45__cpo6cbeginE)
_ZN40_INTERNAL_b081e80e_4_k_cu_d0ddd09d_269974cuda3std3__45__cpo6cbeginE:
	.zero		1
	.type		_ZN40_INTERNAL_b081e80e_4_k_cu_d0ddd09d_269974cuda3std3__48in_placeE,@object
	.size		_ZN40_INTERNAL_b081e80e_4_k_cu_d0ddd09d_269974cuda3std3__48in_placeE,(_ZN40_INTERNAL_b081e80e_4_k_cu_d0ddd09d_269974cuda3std6ranges3__45__cpo9iter_moveE - _ZN40_INTERNAL_b081e80e_4_k_cu_d0ddd09d_269974cuda3std3__48in_placeE)
_ZN40_INTERNAL_b081e80e_4_k_cu_d0ddd09d_269974cuda3std3__48in_placeE:
	.zero		1
	.type		_ZN40_INTERNAL_b081e80e_4_k_cu_d0ddd09d_269974cuda3std6ranges3__45__cpo9iter_moveE,@object
	.size		_ZN40_INTERNAL_b081e80e_4_k_cu_d0ddd09d_269974cuda3std6ranges3__45__cpo9iter_moveE,(_ZN40_INTERNAL_b081e80e_4_k_cu_d0ddd09d_269974cuda3std3__45__cpo5beginE - _ZN40_INTERNAL_b081e80e_4_k_cu_d0ddd09d_269974cuda3std6ranges3__45__cpo9iter_moveE)
_ZN40_INTERNAL_b081e80e_4_k_cu_d0ddd09d_269974cuda3std6ranges3__45__cpo9iter_moveE:
	.zero		1
	.type		_ZN40_INTERNAL_b081e80e_4_k_cu_d0ddd09d_269974cuda3std3__45__cpo5beginE,@object
	.size		_ZN40_INTERNAL_b081e80e_4_k_cu_d0ddd09d_269974cuda3std3__45__cpo5beginE,(_ZN40_INTERNAL_b081e80e_4_k_cu_d0ddd09d_269974cuda3std3__442_GLOBAL__N__b081e80e_4_k_cu_d0ddd09d_269976ignoreE - _ZN40_INTERNAL_b081e80e_4_k_cu_d0ddd09d_269974cuda3std3__45__cpo5beginE)
_ZN40_INTERNAL_b081e80e_4_k_cu_d0ddd09d_269974cuda3std3__45__cpo5beginE:
	.zero		1
	.type		_ZN40_INTERNAL_b081e80e_4_k_cu_d0ddd09d_269974cuda3std3__442_GLOBAL__N__b081e80e_4_k_cu_d0ddd09d_269976ignoreE,@object
	.size		_ZN40_INTERNAL_b081e80e_4_k_cu_d0ddd09d_269974cuda3std3__442_GLOBAL__N__b081e80e_4_k_cu_d0ddd09d_269976ignoreE,(_ZN40_INTERNAL_b081e80e_4_k_cu_d0ddd09d_269974cute7productE - _ZN40_INTERNAL_b081e80e_4_k_cu_d0ddd09d_269974cuda3std3__442_GLOBAL__N__b081e80e_4_k_cu_d0ddd09d_269976ignoreE)
_ZN40_INTERNAL_b081e80e_4_k_cu_d0ddd09d_269974cuda3std3__442_GLOBAL__N__b081e80e_4_k_cu_d0ddd09d_269976ignoreE:
	.zero		1
	.type		_ZN40_INTERNAL_b081e80e_4_k_cu_d0ddd09d_269974cute7productE,@object
	.size		_ZN40_INTERNAL_b081e80e_4_k_cu_d0ddd09d_269974cute7productE,(_ZN40_INTERNAL_b081e80e_4_k_cu_d0ddd09d_269974cuda3std3__45__cpo3endE - _ZN40_INTERNAL_b081e80e_4_k_cu_d0ddd09d_269974cute7productE)
_ZN40_INTERNAL_b081e80e_4_k_cu_d0ddd09d_269974cute7productE:
	.zero		1
	.type		_ZN40_INTERNAL_b081e80e_4_k_cu_d0ddd09d_269974cuda3std3__45__cpo3endE,@object
	.size		_ZN40_INTERNAL_b081e80e_4_k_cu_d0ddd09d_269974cuda3std3__45__cpo3endE,(_ZN40_INTERNAL_b081e80e_4_k_cu_d0ddd09d_269974cuda3std3__419piecewise_constructE - _ZN40_INTERNAL_b081e80e_4_k_cu_d0ddd09d_269974cuda3std3__45__cpo3endE)
_ZN40_INTERNAL_b081e80e_4_k_cu_d0ddd09d_269974cuda3std3__45__cpo3endE:
	.zero		1
	.type		_ZN40_INTERNAL_b081e80e_4_k_cu_d0ddd09d_269974cuda3std3__419piecewise_constructE,@object
	.size		_ZN40_INTERNAL_b081e80e_4_k_cu_d0ddd09d_269974cuda3std3__419piecewise_constructE,(_ZN40_INTERNAL_b081e80e_4_k_cu_d0ddd09d_269974cuda3std3__45__cpo4cendE - _ZN40_INTERNAL_b081e80e_4_k_cu_d0ddd09d_269974cuda3std3__419piecewise_constructE)
_ZN40_INTERNAL_b081e80e_4_k_cu_d0ddd09d_269974cuda3std3__419piecewise_constructE:
	.zero		1
	.type		_ZN40_INTERNAL_b081e80e_4_k_cu_d0ddd09d_269974cuda3std3__45__cpo4cendE,@object
	.size		_ZN40_INTERNAL_b081e80e_4_k_cu_d0ddd09d_269974cuda3std3__45__cpo4cendE,(_ZN40_INTERNAL_b081e80e_4_k_cu_d0ddd09d_269974cuda3std6ranges3__45__cpo4swapE - _ZN40_INTERNAL_b081e80e_4_k_cu_d0ddd09d_269974cuda3std3__45__cpo4cendE)
_ZN40_INTERNAL_b081e80e_4_k_cu_d0ddd09d_269974cuda3std3__45__cpo4cendE:
	.zero		1
	.type		_ZN40_INTERNAL_b081e80e_4_k_cu_d0ddd09d_269974cuda3std6ranges3__45__cpo4swapE,@object
	.size		_ZN40_INTERNAL_b081e80e_4_k_cu_d0ddd09d_269974cuda3std6ranges3__45__cpo4swapE,(.L_8 - _ZN40_INTERNAL_b081e80e_4_k_cu_d0ddd09d_269974cuda3std6ranges3__45__cpo4swapE)
_ZN40_INTERNAL_b081e80e_4_k_cu_d0ddd09d_269974cuda3std6ranges3__45__cpo4swapE:
	.zero		1
.L_8:


//--------------------- .nv.constant0._ZN7cutlass13device_kernelINS_4gemm6kernel13GemmUniversalIN4cute5tupleIJiiiiEEENS1_10collective13CollectiveMmaINS1_34MainloopSm90TmaGmmaWarpSpecializedILi3ENS5_IJNS4_1CILi8EEENSA_ILi1EEESC_EEENS1_35KernelTmaWarpSpecializedCooperativeEEENS5_IJNSA_ILi256EEESG_NSA_ILi64EEEEEENS_6half_tENS5_IJlSC_lEEESJ_SK_NS4_8TiledMMAINS4_8MMA_AtomIJNS4_4SM904GMMA26MMA_64x256x16_F32F16F16_SSILNSO_5MajorE0ELSQ_0ELNSO_7ScaleInE1ELSR_1EEEEEENS4_6LayoutINS5_IJNSA_ILi2EEESC_SC_EEENS5_IJSC_NSA_ILi0EEESX_EEEEENS5_IJNS4_10UnderscoreES10_S10_EEEEENS4_13SM90_TMA_LOADENS4_14ComposedLayoutINS4_7SwizzleILi3ELi4ELi3EEENS4_18smem_ptr_flag_bitsILi16EEENSU_INS5_IJSB_SH_EEENS5_IJSH_SC_EEEEEEEvNS4_8identityENS4_23SM90_TMA_LOAD_MULTICASTES1C_vS1D_EENS_8epilogue10collective6detail29Sm90TmaWarpSpecializedAdapterINS1H_15DefaultEpilogueISJ_SK_SK_NS1G_6thread17LinearCombinationISJ_Li1EffLNS1L_9ScaleType4KindE0ELNS_15FloatRoundStyleE2ESJ_EENS1_15EpilogueDefaultEEEEEvvEEEEvNT_6ParamsE --------------------------
	.section	.nv.constant0._ZN7cutlass13device_kernelINS_4gemm6kernel13GemmUniversalIN4cute5tupleIJiiiiEEENS1_10collective13CollectiveMmaINS1_34MainloopSm90TmaGmmaWarpSpecializedILi3ENS5_IJNS4_1CILi8EEENSA_ILi1EEESC_EEENS1_35KernelTmaWarpSpecializedCooperativeEEENS5_IJNSA_ILi256EEESG_NSA_ILi64EEEEEENS_6half_tENS5_IJlSC_lEEESJ_SK_NS4_8TiledMMAINS4_8MMA_AtomIJNS4_4SM904GMMA26MMA_64x256x16_F32F16F16_SSILNSO_5MajorE0ELSQ_0ELNSO_7ScaleInE1ELSR_1EEEEEENS4_6LayoutINS5_IJNSA_ILi2EEESC_SC_EEENS5_IJSC_NSA_ILi0EEESX_EEEEENS5_IJNS4_10UnderscoreES10_S10_EEEEENS4_13SM90_TMA_LOADENS4_14ComposedLayoutINS4_7SwizzleILi3ELi4ELi3EEENS4_18smem_ptr_flag_bitsILi16EEENSU_INS5_IJSB_SH_EEENS5_IJSH_SC_EEEEEEEvNS4_8identityENS4_23SM90_TMA_LOAD_MULTICASTES1C_vS1D_EENS_8epilogue10collective6detail29Sm90TmaWarpSpecializedAdapterINS1H_15DefaultEpilogueISJ_SK_SK_NS1G_6thread17LinearCombinationISJ_Li1EffLNS1L_9ScaleType4KindE0ELNS_15FloatRoundStyleE2ESJ_EENS1_15EpilogueDefaultEEEEEvvEEEEvNT_6ParamsE,"a",@progbits
	.sectionflags	@""
	.align	4
.nv.constant0._ZN7cutlass13device_kernelINS_4gemm6kernel13GemmUniversalIN4cute5tupleIJiiiiEEENS1_10collective13CollectiveMmaINS1_34MainloopSm90TmaGmmaWarpSpecializedILi3ENS5_IJNS4_1CILi8EEENSA_ILi1EEESC_EEENS1_35KernelTmaWarpSpecializedCooperativeEEENS5_IJNSA_ILi256EEESG_NSA_ILi64EEEEEENS_6half_tENS5_IJlSC_lEEESJ_SK_NS4_8TiledMMAINS4_8MMA_AtomIJNS4_4SM904GMMA26MMA_64x256x16_F32F16F16_SSILNSO_5MajorE0ELSQ_0ELNSO_7ScaleInE1ELSR_1EEEEEENS4_6LayoutINS5_IJNSA_ILi2EEESC_SC_EEENS5_IJSC_NSA_ILi0EEESX_EEEEENS5_IJNS4_10UnderscoreES10_S10_EEEEENS4_13SM90_TMA_LOADENS4_14ComposedLayoutINS4_7SwizzleILi3ELi4ELi3EEENS4_18smem_ptr_flag_bitsILi16EEENSU_INS5_IJSB_SH_EEENS5_IJSH_SC_EEEEEEEvNS4_8identityENS4_23SM90_TMA_LOAD_MULTICASTES1C_vS1D_EENS_8epilogue10collective6detail29Sm90TmaWarpSpecializedAdapterINS1H_15DefaultEpilogueISJ_SK_SK_NS1G_6thread17LinearCombinationISJ_Li1EffLNS1L_9ScaleType4KindE0ELNS_15FloatRoundStyleE2ESJ_EENS1_15EpilogueDefaultEEEEEvvEEEEvNT_6ParamsE:
	.zero		1664


//--------------------- SYMBOLS --------------------------

	.type		.nv.reservedSmem.offset0,@object
	.size		.nv.reservedSmem.offset0,0x4
	.type		__assertfail,@function
